//
// Generated by NVIDIA NVVM Compiler
//
// Compiler Build ID: CL-36424714
// Cuda compilation tools, release 13.0, V13.0.88
// Based on NVVM 20.0.0
//

.version 9.0
.target sm_100
.address_size 64

	// .globl	_ZN9robocache7kernels4bulk19compute_all_indicesEPKfS3_PiS4_Pfiii
// _ZZN9robocache7kernels4bulk19compute_all_indicesEPKfS3_PiS4_PfiiiE14s_source_times has been demoted

.visible .entry _ZN9robocache7kernels4bulk19compute_all_indicesEPKfS3_PiS4_Pfiii(
	.param .u64 .ptr .align 1 _ZN9robocache7kernels4bulk19compute_all_indicesEPKfS3_PiS4_Pfiii_param_0,
	.param .u64 .ptr .align 1 _ZN9robocache7kernels4bulk19compute_all_indicesEPKfS3_PiS4_Pfiii_param_1,
	.param .u64 .ptr .align 1 _ZN9robocache7kernels4bulk19compute_all_indicesEPKfS3_PiS4_Pfiii_param_2,
	.param .u64 .ptr .align 1 _ZN9robocache7kernels4bulk19compute_all_indicesEPKfS3_PiS4_Pfiii_param_3,
	.param .u64 .ptr .align 1 _ZN9robocache7kernels4bulk19compute_all_indicesEPKfS3_PiS4_Pfiii_param_4,
	.param .u32 _ZN9robocache7kernels4bulk19compute_all_indicesEPKfS3_PiS4_Pfiii_param_5,
	.param .u32 _ZN9robocache7kernels4bulk19compute_all_indicesEPKfS3_PiS4_Pfiii_param_6,
	.param .u32 _ZN9robocache7kernels4bulk19compute_all_indicesEPKfS3_PiS4_Pfiii_param_7
)
{
	.reg .pred 	%p<33>;
	.reg .b32 	%r<131>;
	.reg .b32 	%f<67>;
	.reg .b64 	%rd<67>;
	// demoted variable
	.shared .align 4 .b8 _ZZN9robocache7kernels4bulk19compute_all_indicesEPKfS3_PiS4_PfiiiE14s_source_times[2048];
	ld.param.u64 	%rd34, [_ZN9robocache7kernels4bulk19compute_all_indicesEPKfS3_PiS4_Pfiii_param_0];
	ld.param.u64 	%rd35, [_ZN9robocache7kernels4bulk19compute_all_indicesEPKfS3_PiS4_Pfiii_param_1];
	ld.param.u64 	%rd36, [_ZN9robocache7kernels4bulk19compute_all_indicesEPKfS3_PiS4_Pfiii_param_2];
	ld.param.u64 	%rd37, [_ZN9robocache7kernels4bulk19compute_all_indicesEPKfS3_PiS4_Pfiii_param_3];
	ld.param.u64 	%rd38, [_ZN9robocache7kernels4bulk19compute_all_indicesEPKfS3_PiS4_Pfiii_param_4];
	ld.param.u32 	%r44, [_ZN9robocache7kernels4bulk19compute_all_indicesEPKfS3_PiS4_Pfiii_param_5];
	ld.param.u32 	%r42, [_ZN9robocache7kernels4bulk19compute_all_indicesEPKfS3_PiS4_Pfiii_param_6];
	ld.param.u32 	%r43, [_ZN9robocache7kernels4bulk19compute_all_indicesEPKfS3_PiS4_Pfiii_param_7];
	cvta.to.global.u64 	%rd1, %rd38;
	cvta.to.global.u64 	%rd2, %rd37;
	cvta.to.global.u64 	%rd3, %rd36;
	cvta.to.global.u64 	%rd4, %rd35;
	mov.u32 	%r124, %tid.x;
	mov.u32 	%r2, %ctaid.x;
	setp.ge.s32 	%p1, %r2, %r44;
	@%p1 bra 	$L__BB0_35;
	min.s32 	%r3, %r42, 512;
	setp.ge.s32 	%p2, %r124, %r3;
	@%p2 bra 	$L__BB0_4;
	shl.b32 	%r45, %r124, 2;
	mov.u32 	%r46, _ZZN9robocache7kernels4bulk19compute_all_indicesEPKfS3_PiS4_PfiiiE14s_source_times;
	add.s32 	%r122, %r46, %r45;
	cvt.u64.u32 	%rd39, %r124;
	mul.lo.s32 	%r47, %r42, %r2;
	cvt.s64.s32 	%rd40, %r47;
	add.s64 	%rd41, %rd40, %rd39;
	shl.b64 	%rd42, %rd41, 2;
	cvta.to.global.u64 	%rd43, %rd34;
	add.s64 	%rd58, %rd43, %rd42;
	mov.u32 	%r123, %r124;
$L__BB0_3:
	ld.global.nc.f32 	%f20, [%rd58];
	st.shared.f32 	[%r122], %f20;
	add.s32 	%r123, %r123, 256;
	add.s32 	%r122, %r122, 1024;
	add.s64 	%rd58, %rd58, 1024;
	setp.lt.s32 	%p3, %r123, %r3;
	@%p3 bra 	$L__BB0_3;
$L__BB0_4:
	bar.sync 	0;
	mul.lo.s32 	%r48, %r43, %r2;
	cvt.s64.s32 	%rd8, %r48;
	setp.ge.s32 	%p4, %r124, %r43;
	@%p4 bra 	$L__BB0_35;
	setp.lt.s32 	%p5, %r42, 3;
	add.s32 	%r9, %r42, -1;
	@%p5 bra 	$L__BB0_19;
	add.s32 	%r10, %r3, -1;
$L__BB0_7:
	cvt.u64.u32 	%rd51, %r124;
	add.s64 	%rd9, %rd51, %rd8;
	shl.b64 	%rd52, %rd9, 2;
	add.s64 	%rd53, %rd4, %rd52;
	ld.global.nc.f32 	%f1, [%rd53];
	mov.b32 	%r127, 0;
	mov.u32 	%r125, %r10;
$L__BB0_8:
	.pragma "nounroll";
	add.s32 	%r68, %r125, %r127;
	shr.s32 	%r69, %r68, 1;
	shl.b32 	%r70, %r69, 2;
	mov.u32 	%r71, _ZZN9robocache7kernels4bulk19compute_all_indicesEPKfS3_PiS4_PfiiiE14s_source_times;
	add.s32 	%r72, %r71, %r70;
	ld.shared.f32 	%f48, [%r72];
	setp.le.f32 	%p15, %f48, %f1;
	selp.b32 	%r127, %r69, %r127, %p15;
	selp.b32 	%r15, %r125, %r69, %p15;
	add.s32 	%r73, %r15, -1;
	setp.ge.s32 	%p16, %r127, %r73;
	@%p16 bra 	$L__BB0_16;
	add.s32 	%r74, %r15, %r127;
	shr.s32 	%r75, %r74, 1;
	shl.b32 	%r76, %r75, 2;
	add.s32 	%r78, %r71, %r76;
	ld.shared.f32 	%f49, [%r78];
	setp.le.f32 	%p17, %f49, %f1;
	selp.b32 	%r127, %r75, %r127, %p17;
	selp.b32 	%r17, %r15, %r75, %p17;
	add.s32 	%r79, %r17, -1;
	setp.ge.s32 	%p18, %r127, %r79;
	@%p18 bra 	$L__BB0_16;
	add.s32 	%r80, %r17, %r127;
	shr.s32 	%r81, %r80, 1;
	shl.b32 	%r82, %r81, 2;
	add.s32 	%r84, %r71, %r82;
	ld.shared.f32 	%f50, [%r84];
	setp.le.f32 	%p19, %f50, %f1;
	selp.b32 	%r127, %r81, %r127, %p19;
	selp.b32 	%r19, %r17, %r81, %p19;
	add.s32 	%r85, %r19, -1;
	setp.ge.s32 	%p20, %r127, %r85;
	@%p20 bra 	$L__BB0_16;
	add.s32 	%r86, %r19, %r127;
	shr.s32 	%r87, %r86, 1;
	shl.b32 	%r88, %r87, 2;
	add.s32 	%r90, %r71, %r88;
	ld.shared.f32 	%f51, [%r90];
	setp.le.f32 	%p21, %f51, %f1;
	selp.b32 	%r127, %r87, %r127, %p21;
	selp.b32 	%r21, %r19, %r87, %p21;
	add.s32 	%r91, %r21, -1;
	setp.ge.s32 	%p22, %r127, %r91;
	@%p22 bra 	$L__BB0_16;
	add.s32 	%r92, %r21, %r127;
	shr.s32 	%r93, %r92, 1;
	shl.b32 	%r94, %r93, 2;
	add.s32 	%r96, %r71, %r94;
	ld.shared.f32 	%f52, [%r96];
	setp.le.f32 	%p23, %f52, %f1;
	selp.b32 	%r127, %r93, %r127, %p23;
	selp.b32 	%r23, %r21, %r93, %p23;
	add.s32 	%r97, %r23, -1;
	setp.ge.s32 	%p24, %r127, %r97;
	@%p24 bra 	$L__BB0_16;
	add.s32 	%r98, %r23, %r127;
	shr.s32 	%r99, %r98, 1;
	shl.b32 	%r100, %r99, 2;
	add.s32 	%r102, %r71, %r100;
	ld.shared.f32 	%f53, [%r102];
	setp.le.f32 	%p25, %f53, %f1;
	selp.b32 	%r127, %r99, %r127, %p25;
	selp.b32 	%r25, %r23, %r99, %p25;
	add.s32 	%r103, %r25, -1;
	setp.ge.s32 	%p26, %r127, %r103;
	@%p26 bra 	$L__BB0_16;
	add.s32 	%r104, %r25, %r127;
	shr.s32 	%r105, %r104, 1;
	shl.b32 	%r106, %r105, 2;
	add.s32 	%r108, %r71, %r106;
	ld.shared.f32 	%f54, [%r108];
	setp.le.f32 	%p27, %f54, %f1;
	selp.b32 	%r127, %r105, %r127, %p27;
	selp.b32 	%r27, %r25, %r105, %p27;
	add.s32 	%r109, %r27, -1;
	setp.ge.s32 	%p28, %r127, %r109;
	@%p28 bra 	$L__BB0_16;
	add.s32 	%r110, %r27, %r127;
	shr.s32 	%r111, %r110, 1;
	shl.b32 	%r112, %r111, 2;
	add.s32 	%r114, %r71, %r112;
	ld.shared.f32 	%f55, [%r114];
	setp.le.f32 	%p29, %f55, %f1;
	selp.b32 	%r127, %r111, %r127, %p29;
	selp.b32 	%r125, %r27, %r111, %p29;
	add.s32 	%r115, %r125, -1;
	setp.lt.s32 	%p30, %r127, %r115;
	@%p30 bra 	$L__BB0_8;
$L__BB0_16:
	add.s32 	%r116, %r127, 1;
	min.s32 	%r32, %r116, %r9;
	shl.b32 	%r117, %r127, 2;
	add.s32 	%r119, %r71, %r117;
	ld.shared.f32 	%f4, [%r119];
	shl.b32 	%r120, %r32, 2;
	add.s32 	%r121, %r71, %r120;
	ld.shared.f32 	%f57, [%r121];
	sub.f32 	%f5, %f57, %f4;
	setp.lt.f32 	%p31, %f5, 0f358637BD;
	mov.f32 	%f61, 0f00000000;
	@%p31 bra 	$L__BB0_18;
	sub.f32 	%f58, %f1, %f4;
	div.rn.f32 	%f59, %f58, %f5;
	max.f32 	%f60, %f59, 0f00000000;
	min.f32 	%f61, %f60, 0f3F800000;
$L__BB0_18:
	add.s64 	%rd55, %rd3, %rd52;
	st.global.u32 	[%rd55], %r127;
	add.s64 	%rd56, %rd2, %rd52;
	st.global.u32 	[%rd56], %r32;
	add.s64 	%rd57, %rd1, %rd52;
	st.global.f32 	[%rd57], %f61;
	add.s32 	%r124, %r124, 256;
	setp.lt.s32 	%p32, %r124, %r43;
	@%p32 bra 	$L__BB0_7;
	bra.uni 	$L__BB0_35;
$L__BB0_19:
	not.b32 	%r49, %r124;
	add.s32 	%r33, %r43, %r49;
	and.b32  	%r50, %r33, 768;
	setp.eq.s32 	%p6, %r50, 768;
	@%p6 bra 	$L__BB0_24;
	shr.u32 	%r51, %r33, 8;
	add.s32 	%r52, %r51, 1;
	and.b32  	%r53, %r52, 3;
	ld.shared.f32 	%f6, [_ZZN9robocache7kernels4bulk19compute_all_indicesEPKfS3_PiS4_PfiiiE14s_source_times];
	mov.u32 	%r54, _ZZN9robocache7kernels4bulk19compute_all_indicesEPKfS3_PiS4_PfiiiE14s_source_times;
	shl.b32 	%r55, %r42, 2;
	add.s32 	%r56, %r54, %r55;
	ld.shared.f32 	%f21, [%r56+-4];
	sub.f32 	%f7, %f21, %f6;
	cvt.u64.u32 	%rd44, %r124;
	add.s64 	%rd45, %rd8, %rd44;
	shl.b64 	%rd46, %rd45, 2;
	add.s64 	%rd62, %rd1, %rd46;
	add.s64 	%rd61, %rd2, %rd46;
	add.s64 	%rd60, %rd3, %rd46;
	add.s64 	%rd59, %rd4, %rd46;
	neg.s32 	%r128, %r53;
	shl.b32 	%r57, %r52, 8;
	and.b32  	%r58, %r57, 768;
	add.s32 	%r124, %r124, %r58;
$L__BB0_21:
	.pragma "nounroll";
	setp.lt.f32 	%p7, %f7, 0f358637BD;
	mov.f32 	%f62, 0f00000000;
	@%p7 bra 	$L__BB0_23;
	ld.global.nc.f32 	%f23, [%rd59];
	sub.f32 	%f24, %f23, %f6;
	div.rn.f32 	%f25, %f24, %f7;
	max.f32 	%f26, %f25, 0f00000000;
	min.f32 	%f62, %f26, 0f3F800000;
$L__BB0_23:
	mov.b32 	%r59, 0;
	st.global.u32 	[%rd60], %r59;
	st.global.u32 	[%rd61], %r9;
	st.global.f32 	[%rd62], %f62;
	add.s64 	%rd62, %rd62, 1024;
	add.s64 	%rd61, %rd61, 1024;
	add.s64 	%rd60, %rd60, 1024;
	add.s64 	%rd59, %rd59, 1024;
	add.s32 	%r128, %r128, 1;
	setp.ne.s32 	%p8, %r128, 0;
	@%p8 bra 	$L__BB0_21;
$L__BB0_24:
	setp.lt.u32 	%p9, %r33, 768;
	@%p9 bra 	$L__BB0_35;
	ld.shared.f32 	%f10, [_ZZN9robocache7kernels4bulk19compute_all_indicesEPKfS3_PiS4_PfiiiE14s_source_times];
	mov.u32 	%r60, _ZZN9robocache7kernels4bulk19compute_all_indicesEPKfS3_PiS4_PfiiiE14s_source_times;
	min.s32 	%r39, %r9, 1;
	shl.b32 	%r61, %r39, 2;
	add.s32 	%r62, %r60, %r61;
	ld.shared.f32 	%f27, [%r62];
	sub.f32 	%f11, %f27, %f10;
	cvt.u64.u32 	%rd47, %r124;
	add.s64 	%rd48, %rd8, %rd47;
	shl.b64 	%rd49, %rd48, 2;
	add.s64 	%rd50, %rd49, 2048;
	add.s64 	%rd66, %rd4, %rd50;
	add.s64 	%rd65, %rd3, %rd50;
	add.s64 	%rd64, %rd2, %rd50;
	add.s64 	%rd63, %rd1, %rd50;
$L__BB0_26:
	setp.lt.f32 	%p10, %f11, 0f358637BD;
	mov.f32 	%f63, 0f00000000;
	@%p10 bra 	$L__BB0_28;
	ld.global.nc.f32 	%f29, [%rd66+-2048];
	sub.f32 	%f30, %f29, %f10;
	div.rn.f32 	%f31, %f30, %f11;
	max.f32 	%f32, %f31, 0f00000000;
	min.f32 	%f63, %f32, 0f3F800000;
$L__BB0_28:
	setp.lt.f32 	%p11, %f11, 0f358637BD;
	mov.b32 	%r63, 0;
	st.global.u32 	[%rd65+-2048], %r63;
	st.global.u32 	[%rd64+-2048], %r39;
	st.global.f32 	[%rd63+-2048], %f63;
	mov.f32 	%f64, 0f00000000;
	@%p11 bra 	$L__BB0_30;
	ld.global.nc.f32 	%f34, [%rd66+-1024];
	sub.f32 	%f35, %f34, %f10;
	div.rn.f32 	%f36, %f35, %f11;
	max.f32 	%f37, %f36, 0f00000000;
	min.f32 	%f64, %f37, 0f3F800000;
$L__BB0_30:
	setp.lt.f32 	%p12, %f11, 0f358637BD;
	mov.b32 	%r64, 0;
	st.global.u32 	[%rd65+-1024], %r64;
	st.global.u32 	[%rd64+-1024], %r39;
	st.global.f32 	[%rd63+-1024], %f64;
	mov.f32 	%f65, 0f00000000;
	@%p12 bra 	$L__BB0_32;
	ld.global.nc.f32 	%f39, [%rd66];
	sub.f32 	%f40, %f39, %f10;
	div.rn.f32 	%f41, %f40, %f11;
	max.f32 	%f42, %f41, 0f00000000;
	min.f32 	%f65, %f42, 0f3F800000;
$L__BB0_32:
	setp.lt.f32 	%p13, %f11, 0f358637BD;
	mov.b32 	%r65, 0;
	st.global.u32 	[%rd65], %r65;
	st.global.u32 	[%rd64], %r39;
	st.global.f32 	[%rd63], %f65;
	mov.f32 	%f66, 0f00000000;
	@%p13 bra 	$L__BB0_34;
	ld.global.nc.f32 	%f44, [%rd66+1024];
	sub.f32 	%f45, %f44, %f10;
	div.rn.f32 	%f46, %f45, %f11;
	max.f32 	%f47, %f46, 0f00000000;
	min.f32 	%f66, %f47, 0f3F800000;
$L__BB0_34:
	mov.b32 	%r66, 0;
	st.global.u32 	[%rd65+1024], %r66;
	st.global.u32 	[%rd64+1024], %r39;
	st.global.f32 	[%rd63+1024], %f66;
	add.s32 	%r124, %r124, 1024;
	add.s64 	%rd66, %rd66, 4096;
	add.s64 	%rd65, %rd65, 4096;
	add.s64 	%rd64, %rd64, 4096;
	add.s64 	%rd63, %rd63, 4096;
	setp.lt.s32 	%p14, %r124, %r43;
	@%p14 bra 	$L__BB0_26;
$L__BB0_35:
	ret;

}
	// .globl	_ZN9robocache7kernels4bulk16bulk_interpolateIfEEvPKT_PKiS7_PKfPS3_iiii
.visible .entry _ZN9robocache7kernels4bulk16bulk_interpolateIfEEvPKT_PKiS7_PKfPS3_iiii(
	.param .u64 .ptr .align 1 _ZN9robocache7kernels4bulk16bulk_interpolateIfEEvPKT_PKiS7_PKfPS3_iiii_param_0,
	.param .u64 .ptr .align 1 _ZN9robocache7kernels4bulk16bulk_interpolateIfEEvPKT_PKiS7_PKfPS3_iiii_param_1,
	.param .u64 .ptr .align 1 _ZN9robocache7kernels4bulk16bulk_interpolateIfEEvPKT_PKiS7_PKfPS3_iiii_param_2,
	.param .u64 .ptr .align 1 _ZN9robocache7kernels4bulk16bulk_interpolateIfEEvPKT_PKiS7_PKfPS3_iiii_param_3,
	.param .u64 .ptr .align 1 _ZN9robocache7kernels4bulk16bulk_interpolateIfEEvPKT_PKiS7_PKfPS3_iiii_param_4,
	.param .u32 _ZN9robocache7kernels4bulk16bulk_interpolateIfEEvPKT_PKiS7_PKfPS3_iiii_param_5,
	.param .u32 _ZN9robocache7kernels4bulk16bulk_interpolateIfEEvPKT_PKiS7_PKfPS3_iiii_param_6,
	.param .u32 _ZN9robocache7kernels4bulk16bulk_interpolateIfEEvPKT_PKiS7_PKfPS3_iiii_param_7,
	.param .u32 _ZN9robocache7kernels4bulk16bulk_interpolateIfEEvPKT_PKiS7_PKfPS3_iiii_param_8
)
.maxntid 256
.minnctapersm 4
{
	.reg .pred 	%p<9>;
	.reg .b32 	%r<36>;
	.reg .b32 	%f<22>;
	.reg .b64 	%rd<68>;

	ld.param.u64 	%rd25, [_ZN9robocache7kernels4bulk16bulk_interpolateIfEEvPKT_PKiS7_PKfPS3_iiii_param_0];
	ld.param.u64 	%rd26, [_ZN9robocache7kernels4bulk16bulk_interpolateIfEEvPKT_PKiS7_PKfPS3_iiii_param_1];
	ld.param.u64 	%rd27, [_ZN9robocache7kernels4bulk16bulk_interpolateIfEEvPKT_PKiS7_PKfPS3_iiii_param_2];
	ld.param.u64 	%rd28, [_ZN9robocache7kernels4bulk16bulk_interpolateIfEEvPKT_PKiS7_PKfPS3_iiii_param_3];
	ld.param.u64 	%rd29, [_ZN9robocache7kernels4bulk16bulk_interpolateIfEEvPKT_PKiS7_PKfPS3_iiii_param_4];
	ld.param.u32 	%r16, [_ZN9robocache7kernels4bulk16bulk_interpolateIfEEvPKT_PKiS7_PKfPS3_iiii_param_5];
	ld.param.u32 	%r13, [_ZN9robocache7kernels4bulk16bulk_interpolateIfEEvPKT_PKiS7_PKfPS3_iiii_param_6];
	ld.param.u32 	%r14, [_ZN9robocache7kernels4bulk16bulk_interpolateIfEEvPKT_PKiS7_PKfPS3_iiii_param_7];
	ld.param.u32 	%r15, [_ZN9robocache7kernels4bulk16bulk_interpolateIfEEvPKT_PKiS7_PKfPS3_iiii_param_8];
	cvta.to.global.u64 	%rd1, %rd29;
	mov.u32 	%r1, %ctaid.x;
	mov.u32 	%r2, %ctaid.y;
	setp.ge.s32 	%p1, %r1, %r16;
	setp.ge.s32 	%p2, %r2, %r14;
	or.pred  	%p3, %p1, %p2;
	@%p3 bra 	$L__BB1_8;
	cvta.to.global.u64 	%rd30, %rd26;
	cvta.to.global.u64 	%rd31, %rd27;
	cvta.to.global.u64 	%rd32, %rd28;
	cvta.to.global.u64 	%rd2, %rd25;
	mov.u32 	%r35, %tid.x;
	mul.lo.s32 	%r17, %r14, %r1;
	add.s32 	%r18, %r17, %r2;
	mul.wide.u32 	%rd33, %r18, 4;
	add.s64 	%rd34, %rd30, %rd33;
	ld.global.nc.u32 	%r19, [%rd34];
	add.s64 	%rd35, %rd31, %rd33;
	ld.global.nc.u32 	%r20, [%rd35];
	add.s64 	%rd36, %rd32, %rd33;
	ld.global.nc.f32 	%f1, [%rd36];
	mul.lo.s32 	%r21, %r13, %r1;
	mul.lo.s32 	%r4, %r21, %r15;
	mul.lo.s32 	%r22, %r19, %r15;
	cvt.s64.s32 	%rd3, %r22;
	mul.lo.s32 	%r23, %r20, %r15;
	cvt.s64.s32 	%rd4, %r23;
	mul.lo.s32 	%r24, %r17, %r15;
	cvt.s64.s32 	%rd5, %r24;
	mul.lo.s32 	%r25, %r15, %r2;
	cvt.s64.s32 	%rd6, %r25;
	setp.ge.s32 	%p4, %r35, %r15;
	@%p4 bra 	$L__BB1_8;
	not.b32 	%r26, %r35;
	add.s32 	%r5, %r15, %r26;
	and.b32  	%r27, %r5, 768;
	setp.eq.s32 	%p5, %r27, 768;
	@%p5 bra 	$L__BB1_5;
	shr.u32 	%r28, %r5, 8;
	add.s32 	%r29, %r28, 1;
	and.b32  	%r30, %r29, 3;
	add.s64 	%rd37, %rd5, %rd6;
	cvt.u64.u32 	%rd38, %r35;
	add.s64 	%rd39, %rd37, %rd38;
	shl.b64 	%rd40, %rd39, 2;
	add.s64 	%rd64, %rd1, %rd40;
	add.s64 	%rd41, %rd4, %rd38;
	shl.b64 	%rd42, %rd41, 2;
	mul.wide.s32 	%rd43, %r4, 4;
	add.s64 	%rd44, %rd42, %rd43;
	add.s64 	%rd63, %rd2, %rd44;
	add.s64 	%rd45, %rd3, %rd38;
	shl.b64 	%rd46, %rd45, 2;
	add.s64 	%rd47, %rd46, %rd43;
	add.s64 	%rd62, %rd2, %rd47;
	neg.s32 	%r33, %r30;
	shl.b32 	%r31, %r29, 8;
	and.b32  	%r32, %r31, 768;
	or.b32  	%r35, %r35, %r32;
$L__BB1_4:
	.pragma "nounroll";
	ld.global.nc.f32 	%f2, [%rd62];
	ld.global.nc.f32 	%f3, [%rd63];
	sub.f32 	%f4, %f3, %f2;
	fma.rn.f32 	%f5, %f1, %f4, %f2;
	st.global.f32 	[%rd64], %f5;
	add.s64 	%rd64, %rd64, 1024;
	add.s64 	%rd63, %rd63, 1024;
	add.s64 	%rd62, %rd62, 1024;
	add.s32 	%r33, %r33, 1;
	setp.ne.s32 	%p6, %r33, 0;
	@%p6 bra 	$L__BB1_4;
$L__BB1_5:
	setp.lt.u32 	%p7, %r5, 768;
	@%p7 bra 	$L__BB1_8;
	cvt.u64.u32 	%rd48, %r35;
	add.s64 	%rd49, %rd3, %rd48;
	shl.b64 	%rd50, %rd49, 2;
	mul.wide.s32 	%rd51, %r4, 4;
	add.s64 	%rd52, %rd50, %rd51;
	add.s64 	%rd53, %rd52, %rd2;
	add.s64 	%rd67, %rd53, 2048;
	add.s64 	%rd54, %rd4, %rd48;
	shl.b64 	%rd55, %rd54, 2;
	add.s64 	%rd56, %rd55, %rd51;
	add.s64 	%rd57, %rd56, %rd2;
	add.s64 	%rd66, %rd57, 2048;
	add.s64 	%rd58, %rd5, %rd6;
	add.s64 	%rd59, %rd58, %rd48;
	shl.b64 	%rd60, %rd59, 2;
	add.s64 	%rd61, %rd60, %rd1;
	add.s64 	%rd65, %rd61, 2048;
$L__BB1_7:
	ld.global.nc.f32 	%f6, [%rd67+-2048];
	ld.global.nc.f32 	%f7, [%rd66+-2048];
	sub.f32 	%f8, %f7, %f6;
	fma.rn.f32 	%f9, %f1, %f8, %f6;
	st.global.f32 	[%rd65+-2048], %f9;
	ld.global.nc.f32 	%f10, [%rd67+-1024];
	ld.global.nc.f32 	%f11, [%rd66+-1024];
	sub.f32 	%f12, %f11, %f10;
	fma.rn.f32 	%f13, %f1, %f12, %f10;
	st.global.f32 	[%rd65+-1024], %f13;
	ld.global.nc.f32 	%f14, [%rd67];
	ld.global.nc.f32 	%f15, [%rd66];
	sub.f32 	%f16, %f15, %f14;
	fma.rn.f32 	%f17, %f1, %f16, %f14;
	st.global.f32 	[%rd65], %f17;
	ld.global.nc.f32 	%f18, [%rd67+1024];
	ld.global.nc.f32 	%f19, [%rd66+1024];
	sub.f32 	%f20, %f19, %f18;
	fma.rn.f32 	%f21, %f1, %f20, %f18;
	st.global.f32 	[%rd65+1024], %f21;
	add.s32 	%r35, %r35, 1024;
	add.s64 	%rd67, %rd67, 4096;
	add.s64 	%rd66, %rd66, 4096;
	add.s64 	%rd65, %rd65, 4096;
	setp.lt.s32 	%p8, %r35, %r15;
	@%p8 bra 	$L__BB1_7;
$L__BB1_8:
	ret;

}
	// .globl	_ZN9robocache7kernels4bulk16bulk_interpolateI13__nv_bfloat16EEvPKT_PKiS8_PKfPS4_iiii
.visible .entry _ZN9robocache7kernels4bulk16bulk_interpolateI13__nv_bfloat16EEvPKT_PKiS8_PKfPS4_iiii(
	.param .u64 .ptr .align 1 _ZN9robocache7kernels4bulk16bulk_interpolateI13__nv_bfloat16EEvPKT_PKiS8_PKfPS4_iiii_param_0,
	.param .u64 .ptr .align 1 _ZN9robocache7kernels4bulk16bulk_interpolateI13__nv_bfloat16EEvPKT_PKiS8_PKfPS4_iiii_param_1,
	.param .u64 .ptr .align 1 _ZN9robocache7kernels4bulk16bulk_interpolateI13__nv_bfloat16EEvPKT_PKiS8_PKfPS4_iiii_param_2,
	.param .u64 .ptr .align 1 _ZN9robocache7kernels4bulk16bulk_interpolateI13__nv_bfloat16EEvPKT_PKiS8_PKfPS4_iiii_param_3,
	.param .u64 .ptr .align 1 _ZN9robocache7kernels4bulk16bulk_interpolateI13__nv_bfloat16EEvPKT_PKiS8_PKfPS4_iiii_param_4,
	.param .u32 _ZN9robocache7kernels4bulk16bulk_interpolateI13__nv_bfloat16EEvPKT_PKiS8_PKfPS4_iiii_param_5,
	.param .u32 _ZN9robocache7kernels4bulk16bulk_interpolateI13__nv_bfloat16EEvPKT_PKiS8_PKfPS4_iiii_param_6,
	.param .u32 _ZN9robocache7kernels4bulk16bulk_interpolateI13__nv_bfloat16EEvPKT_PKiS8_PKfPS4_iiii_param_7,
	.param .u32 _ZN9robocache7kernels4bulk16bulk_interpolateI13__nv_bfloat16EEvPKT_PKiS8_PKfPS4_iiii_param_8
)
.maxntid 256
.minnctapersm 4
{
	.reg .pred 	%p<15>;
	.reg .b16 	%rs<136>;
	.reg .b32 	%r<116>;
	.reg .b32 	%f<182>;
	.reg .b64 	%rd<110>;

	ld.param.u64 	%rd40, [_ZN9robocache7kernels4bulk16bulk_interpolateI13__nv_bfloat16EEvPKT_PKiS8_PKfPS4_iiii_param_0];
	ld.param.u64 	%rd41, [_ZN9robocache7kernels4bulk16bulk_interpolateI13__nv_bfloat16EEvPKT_PKiS8_PKfPS4_iiii_param_1];
	ld.param.u64 	%rd42, [_ZN9robocache7kernels4bulk16bulk_interpolateI13__nv_bfloat16EEvPKT_PKiS8_PKfPS4_iiii_param_2];
	ld.param.u64 	%rd43, [_ZN9robocache7kernels4bulk16bulk_interpolateI13__nv_bfloat16EEvPKT_PKiS8_PKfPS4_iiii_param_3];
	ld.param.u64 	%rd44, [_ZN9robocache7kernels4bulk16bulk_interpolateI13__nv_bfloat16EEvPKT_PKiS8_PKfPS4_iiii_param_4];
	ld.param.u32 	%r27, [_ZN9robocache7kernels4bulk16bulk_interpolateI13__nv_bfloat16EEvPKT_PKiS8_PKfPS4_iiii_param_5];
	ld.param.u32 	%r24, [_ZN9robocache7kernels4bulk16bulk_interpolateI13__nv_bfloat16EEvPKT_PKiS8_PKfPS4_iiii_param_6];
	ld.param.u32 	%r25, [_ZN9robocache7kernels4bulk16bulk_interpolateI13__nv_bfloat16EEvPKT_PKiS8_PKfPS4_iiii_param_7];
	ld.param.u32 	%r26, [_ZN9robocache7kernels4bulk16bulk_interpolateI13__nv_bfloat16EEvPKT_PKiS8_PKfPS4_iiii_param_8];
	mov.u32 	%r1, %ctaid.x;
	mov.u32 	%r2, %ctaid.y;
	mov.u32 	%r111, %tid.x;
	setp.ge.s32 	%p1, %r1, %r27;
	setp.ge.s32 	%p2, %r2, %r25;
	or.pred  	%p3, %p1, %p2;
	@%p3 bra 	$L__BB2_16;
	cvta.to.global.u64 	%rd45, %rd41;
	cvta.to.global.u64 	%rd46, %rd42;
	cvta.to.global.u64 	%rd47, %rd43;
	cvta.to.global.u64 	%rd1, %rd40;
	cvta.to.global.u64 	%rd2, %rd44;
	mul.lo.s32 	%r28, %r25, %r1;
	add.s32 	%r29, %r28, %r2;
	mul.wide.u32 	%rd48, %r29, 4;
	add.s64 	%rd49, %rd45, %rd48;
	ld.global.nc.u32 	%r30, [%rd49];
	add.s64 	%rd50, %rd46, %rd48;
	ld.global.nc.u32 	%r31, [%rd50];
	add.s64 	%rd51, %rd47, %rd48;
	ld.global.nc.f32 	%f1, [%rd51];
	mul.lo.s32 	%r32, %r24, %r1;
	mul.lo.s32 	%r4, %r32, %r26;
	mul.lo.s32 	%r5, %r30, %r26;
	mul.lo.s32 	%r6, %r31, %r26;
	mul.lo.s32 	%r33, %r28, %r26;
	cvt.s64.s32 	%rd52, %r33;
	mul.lo.s32 	%r34, %r26, %r2;
	cvt.s64.s32 	%rd53, %r34;
	add.s64 	%rd3, %rd52, %rd53;
	and.b32  	%r35, %r26, 7;
	setp.eq.s32 	%p4, %r35, 0;
	@%p4 bra 	$L__BB2_9;
	setp.ge.s32 	%p5, %r111, %r26;
	@%p5 bra 	$L__BB2_16;
	not.b32 	%r36, %r111;
	add.s32 	%r7, %r26, %r36;
	and.b32  	%r37, %r7, 768;
	setp.eq.s32 	%p6, %r37, 768;
	@%p6 bra 	$L__BB2_6;
	shr.u32 	%r38, %r7, 8;
	add.s32 	%r39, %r38, 1;
	and.b32  	%r40, %r39, 3;
	shl.b64 	%rd54, %rd3, 1;
	mul.wide.u32 	%rd55, %r111, 2;
	add.s64 	%rd56, %rd54, %rd55;
	add.s64 	%rd100, %rd2, %rd56;
	mul.wide.s32 	%rd57, %r4, 2;
	mul.wide.s32 	%rd58, %r6, 2;
	add.s64 	%rd59, %rd57, %rd58;
	add.s64 	%rd60, %rd59, %rd55;
	add.s64 	%rd99, %rd1, %rd60;
	mul.wide.s32 	%rd61, %r5, 2;
	add.s64 	%rd62, %rd57, %rd61;
	add.s64 	%rd63, %rd62, %rd55;
	add.s64 	%rd98, %rd1, %rd63;
	neg.s32 	%r110, %r40;
	shl.b32 	%r41, %r39, 8;
	and.b32  	%r42, %r41, 768;
	or.b32  	%r111, %r111, %r42;
$L__BB2_5:
	.pragma "nounroll";
	ld.global.nc.u16 	%rs1, [%rd98];
	// begin inline asm
	{ cvt.f32.bf16 %f2, %rs1;}

	// end inline asm
	ld.global.nc.u16 	%rs2, [%rd99];
	// begin inline asm
	{ cvt.f32.bf16 %f3, %rs2;}

	// end inline asm
	sub.f32 	%f5, %f3, %f2;
	fma.rn.f32 	%f4, %f1, %f5, %f2;
	// begin inline asm
	{  cvt.rn.bf16.f32 %rs3, %f4;}

	// end inline asm
	st.global.u16 	[%rd100], %rs3;
	add.s64 	%rd100, %rd100, 512;
	add.s64 	%rd99, %rd99, 512;
	add.s64 	%rd98, %rd98, 512;
	add.s32 	%r110, %r110, 1;
	setp.ne.s32 	%p7, %r110, 0;
	@%p7 bra 	$L__BB2_5;
$L__BB2_6:
	setp.lt.u32 	%p8, %r7, 768;
	@%p8 bra 	$L__BB2_16;
	mul.wide.s32 	%rd64, %r4, 2;
	mul.wide.s32 	%rd65, %r5, 2;
	add.s64 	%rd66, %rd64, %rd65;
	mul.wide.u32 	%rd67, %r111, 2;
	add.s64 	%rd68, %rd66, %rd67;
	add.s64 	%rd69, %rd68, %rd1;
	add.s64 	%rd109, %rd69, 1024;
	mul.wide.s32 	%rd70, %r6, 2;
	add.s64 	%rd71, %rd64, %rd70;
	add.s64 	%rd72, %rd71, %rd67;
	add.s64 	%rd73, %rd72, %rd1;
	add.s64 	%rd108, %rd73, 1024;
	shl.b64 	%rd74, %rd3, 1;
	add.s64 	%rd75, %rd74, %rd67;
	add.s64 	%rd76, %rd75, %rd2;
	add.s64 	%rd107, %rd76, 1024;
$L__BB2_8:
	ld.global.nc.u16 	%rs4, [%rd109+-1024];
	// begin inline asm
	{ cvt.f32.bf16 %f6, %rs4;}

	// end inline asm
	ld.global.nc.u16 	%rs5, [%rd108+-1024];
	// begin inline asm
	{ cvt.f32.bf16 %f7, %rs5;}

	// end inline asm
	sub.f32 	%f18, %f7, %f6;
	fma.rn.f32 	%f8, %f1, %f18, %f6;
	// begin inline asm
	{  cvt.rn.bf16.f32 %rs6, %f8;}

	// end inline asm
	st.global.u16 	[%rd107+-1024], %rs6;
	ld.global.nc.u16 	%rs7, [%rd109+-512];
	// begin inline asm
	{ cvt.f32.bf16 %f9, %rs7;}

	// end inline asm
	ld.global.nc.u16 	%rs8, [%rd108+-512];
	// begin inline asm
	{ cvt.f32.bf16 %f10, %rs8;}

	// end inline asm
	sub.f32 	%f19, %f10, %f9;
	fma.rn.f32 	%f11, %f1, %f19, %f9;
	// begin inline asm
	{  cvt.rn.bf16.f32 %rs9, %f11;}

	// end inline asm
	st.global.u16 	[%rd107+-512], %rs9;
	ld.global.nc.u16 	%rs10, [%rd109];
	// begin inline asm
	{ cvt.f32.bf16 %f12, %rs10;}

	// end inline asm
	ld.global.nc.u16 	%rs11, [%rd108];
	// begin inline asm
	{ cvt.f32.bf16 %f13, %rs11;}

	// end inline asm
	sub.f32 	%f20, %f13, %f12;
	fma.rn.f32 	%f14, %f1, %f20, %f12;
	// begin inline asm
	{  cvt.rn.bf16.f32 %rs12, %f14;}

	// end inline asm
	st.global.u16 	[%rd107], %rs12;
	ld.global.nc.u16 	%rs13, [%rd109+512];
	// begin inline asm
	{ cvt.f32.bf16 %f15, %rs13;}

	// end inline asm
	ld.global.nc.u16 	%rs14, [%rd108+512];
	// begin inline asm
	{ cvt.f32.bf16 %f16, %rs14;}

	// end inline asm
	sub.f32 	%f21, %f16, %f15;
	fma.rn.f32 	%f17, %f1, %f21, %f15;
	// begin inline asm
	{  cvt.rn.bf16.f32 %rs15, %f17;}

	// end inline asm
	st.global.u16 	[%rd107+512], %rs15;
	add.s32 	%r111, %r111, 1024;
	add.s64 	%rd109, %rd109, 2048;
	add.s64 	%rd108, %rd108, 2048;
	add.s64 	%rd107, %rd107, 2048;
	setp.lt.s32 	%p9, %r111, %r26;
	@%p9 bra 	$L__BB2_8;
	bra.uni 	$L__BB2_16;
$L__BB2_9:
	shr.s32 	%r13, %r26, 3;
	setp.ge.s32 	%p10, %r111, %r13;
	@%p10 bra 	$L__BB2_16;
	not.b32 	%r43, %r111;
	add.s32 	%r14, %r13, %r43;
	and.b32  	%r44, %r14, 768;
	setp.eq.s32 	%p11, %r44, 768;
	@%p11 bra 	$L__BB2_13;
	shr.u32 	%r45, %r14, 8;
	add.s32 	%r46, %r45, 1;
	and.b32  	%r47, %r46, 3;
	mul.wide.u32 	%rd77, %r111, 16;
	shl.b64 	%rd78, %rd3, 1;
	add.s64 	%rd79, %rd77, %rd78;
	add.s64 	%rd103, %rd2, %rd79;
	mul.wide.s32 	%rd80, %r4, 2;
	add.s64 	%rd81, %rd77, %rd80;
	mul.wide.s32 	%rd82, %r6, 2;
	add.s64 	%rd83, %rd81, %rd82;
	add.s64 	%rd102, %rd1, %rd83;
	mul.wide.s32 	%rd84, %r5, 2;
	add.s64 	%rd85, %rd81, %rd84;
	add.s64 	%rd101, %rd1, %rd85;
	neg.s32 	%r112, %r47;
	shl.b32 	%r48, %r46, 8;
	and.b32  	%r49, %r48, 768;
	or.b32  	%r111, %r111, %r49;
$L__BB2_12:
	.pragma "nounroll";
	ld.global.nc.v4.u32 	{%r50, %r51, %r52, %r53}, [%rd101];
	ld.global.nc.v4.u32 	{%r54, %r55, %r56, %r57}, [%rd102];
	mov.b32 	{%rs16, %rs19}, %r50;
	// begin inline asm
	{ cvt.f32.bf16 %f22, %rs16;}

	// end inline asm
	mov.b32 	{%rs17, %rs20}, %r54;
	// begin inline asm
	{ cvt.f32.bf16 %f23, %rs17;}

	// end inline asm
	sub.f32 	%f46, %f23, %f22;
	fma.rn.f32 	%f24, %f1, %f46, %f22;
	// begin inline asm
	{  cvt.rn.bf16.f32 %rs18, %f24;}

	// end inline asm
	// begin inline asm
	{ cvt.f32.bf16 %f25, %rs19;}

	// end inline asm
	// begin inline asm
	{ cvt.f32.bf16 %f26, %rs20;}

	// end inline asm
	sub.f32 	%f47, %f26, %f25;
	fma.rn.f32 	%f27, %f1, %f47, %f25;
	// begin inline asm
	{  cvt.rn.bf16.f32 %rs21, %f27;}

	// end inline asm
	mov.b32 	{%rs22, %rs25}, %r51;
	// begin inline asm
	{ cvt.f32.bf16 %f28, %rs22;}

	// end inline asm
	mov.b32 	{%rs23, %rs26}, %r55;
	// begin inline asm
	{ cvt.f32.bf16 %f29, %rs23;}

	// end inline asm
	sub.f32 	%f48, %f29, %f28;
	fma.rn.f32 	%f30, %f1, %f48, %f28;
	// begin inline asm
	{  cvt.rn.bf16.f32 %rs24, %f30;}

	// end inline asm
	// begin inline asm
	{ cvt.f32.bf16 %f31, %rs25;}

	// end inline asm
	// begin inline asm
	{ cvt.f32.bf16 %f32, %rs26;}

	// end inline asm
	sub.f32 	%f49, %f32, %f31;
	fma.rn.f32 	%f33, %f1, %f49, %f31;
	// begin inline asm
	{  cvt.rn.bf16.f32 %rs27, %f33;}

	// end inline asm
	mov.b32 	{%rs28, %rs31}, %r52;
	// begin inline asm
	{ cvt.f32.bf16 %f34, %rs28;}

	// end inline asm
	mov.b32 	{%rs29, %rs32}, %r56;
	// begin inline asm
	{ cvt.f32.bf16 %f35, %rs29;}

	// end inline asm
	sub.f32 	%f50, %f35, %f34;
	fma.rn.f32 	%f36, %f1, %f50, %f34;
	// begin inline asm
	{  cvt.rn.bf16.f32 %rs30, %f36;}

	// end inline asm
	// begin inline asm
	{ cvt.f32.bf16 %f37, %rs31;}

	// end inline asm
	// begin inline asm
	{ cvt.f32.bf16 %f38, %rs32;}

	// end inline asm
	sub.f32 	%f51, %f38, %f37;
	fma.rn.f32 	%f39, %f1, %f51, %f37;
	// begin inline asm
	{  cvt.rn.bf16.f32 %rs33, %f39;}

	// end inline asm
	mov.b32 	{%rs34, %rs37}, %r53;
	// begin inline asm
	{ cvt.f32.bf16 %f40, %rs34;}

	// end inline asm
	mov.b32 	{%rs35, %rs38}, %r57;
	// begin inline asm
	{ cvt.f32.bf16 %f41, %rs35;}

	// end inline asm
	sub.f32 	%f52, %f41, %f40;
	fma.rn.f32 	%f42, %f1, %f52, %f40;
	// begin inline asm
	{  cvt.rn.bf16.f32 %rs36, %f42;}

	// end inline asm
	// begin inline asm
	{ cvt.f32.bf16 %f43, %rs37;}

	// end inline asm
	// begin inline asm
	{ cvt.f32.bf16 %f44, %rs38;}

	// end inline asm
	sub.f32 	%f53, %f44, %f43;
	fma.rn.f32 	%f45, %f1, %f53, %f43;
	// begin inline asm
	{  cvt.rn.bf16.f32 %rs39, %f45;}

	// end inline asm
	mov.b32 	%r58, {%rs36, %rs39};
	mov.b32 	%r59, {%rs30, %rs33};
	mov.b32 	%r60, {%rs24, %rs27};
	mov.b32 	%r61, {%rs18, %rs21};
	st.global.v4.u32 	[%rd103], {%r61, %r60, %r59, %r58};
	add.s64 	%rd103, %rd103, 4096;
	add.s64 	%rd102, %rd102, 4096;
	add.s64 	%rd101, %rd101, 4096;
	add.s32 	%r112, %r112, 1;
	setp.ne.s32 	%p12, %r112, 0;
	@%p12 bra 	$L__BB2_12;
$L__BB2_13:
	setp.lt.u32 	%p13, %r14, 768;
	@%p13 bra 	$L__BB2_16;
	mul.wide.u32 	%rd86, %r111, 16;
	mul.wide.s32 	%rd87, %r4, 2;
	add.s64 	%rd88, %rd86, %rd87;
	mul.wide.s32 	%rd89, %r5, 2;
	add.s64 	%rd90, %rd88, %rd89;
	add.s64 	%rd91, %rd90, %rd1;
	add.s64 	%rd106, %rd91, 8192;
	mul.wide.s32 	%rd92, %r6, 2;
	add.s64 	%rd93, %rd88, %rd92;
	add.s64 	%rd94, %rd93, %rd1;
	add.s64 	%rd105, %rd94, 8192;
	shl.b64 	%rd95, %rd3, 1;
	add.s64 	%rd96, %rd86, %rd95;
	add.s64 	%rd97, %rd96, %rd2;
	add.s64 	%rd104, %rd97, 8192;
$L__BB2_15:
	ld.global.nc.v4.u32 	{%r62, %r63, %r64, %r65}, [%rd106+-8192];
	ld.global.nc.v4.u32 	{%r66, %r67, %r68, %r69}, [%rd105+-8192];
	mov.b32 	{%rs40, %rs43}, %r62;
	// begin inline asm
	{ cvt.f32.bf16 %f54, %rs40;}

	// end inline asm
	mov.b32 	{%rs41, %rs44}, %r66;
	// begin inline asm
	{ cvt.f32.bf16 %f55, %rs41;}

	// end inline asm
	sub.f32 	%f150, %f55, %f54;
	fma.rn.f32 	%f56, %f1, %f150, %f54;
	// begin inline asm
	{  cvt.rn.bf16.f32 %rs42, %f56;}

	// end inline asm
	// begin inline asm
	{ cvt.f32.bf16 %f57, %rs43;}

	// end inline asm
	// begin inline asm
	{ cvt.f32.bf16 %f58, %rs44;}

	// end inline asm
	sub.f32 	%f151, %f58, %f57;
	fma.rn.f32 	%f59, %f1, %f151, %f57;
	// begin inline asm
	{  cvt.rn.bf16.f32 %rs45, %f59;}

	// end inline asm
	mov.b32 	{%rs46, %rs49}, %r63;
	// begin inline asm
	{ cvt.f32.bf16 %f60, %rs46;}

	// end inline asm
	mov.b32 	{%rs47, %rs50}, %r67;
	// begin inline asm
	{ cvt.f32.bf16 %f61, %rs47;}

	// end inline asm
	sub.f32 	%f152, %f61, %f60;
	fma.rn.f32 	%f62, %f1, %f152, %f60;
	// begin inline asm
	{  cvt.rn.bf16.f32 %rs48, %f62;}

	// end inline asm
	// begin inline asm
	{ cvt.f32.bf16 %f63, %rs49;}

	// end inline asm
	// begin inline asm
	{ cvt.f32.bf16 %f64, %rs50;}

	// end inline asm
	sub.f32 	%f153, %f64, %f63;
	fma.rn.f32 	%f65, %f1, %f153, %f63;
	// begin inline asm
	{  cvt.rn.bf16.f32 %rs51, %f65;}

	// end inline asm
	mov.b32 	{%rs52, %rs55}, %r64;
	// begin inline asm
	{ cvt.f32.bf16 %f66, %rs52;}

	// end inline asm
	mov.b32 	{%rs53, %rs56}, %r68;
	// begin inline asm
	{ cvt.f32.bf16 %f67, %rs53;}

	// end inline asm
	sub.f32 	%f154, %f67, %f66;
	fma.rn.f32 	%f68, %f1, %f154, %f66;
	// begin inline asm
	{  cvt.rn.bf16.f32 %rs54, %f68;}

	// end inline asm
	// begin inline asm
	{ cvt.f32.bf16 %f69, %rs55;}

	// end inline asm
	// begin inline asm
	{ cvt.f32.bf16 %f70, %rs56;}

	// end inline asm
	sub.f32 	%f155, %f70, %f69;
	fma.rn.f32 	%f71, %f1, %f155, %f69;
	// begin inline asm
	{  cvt.rn.bf16.f32 %rs57, %f71;}

	// end inline asm
	mov.b32 	{%rs58, %rs61}, %r65;
	// begin inline asm
	{ cvt.f32.bf16 %f72, %rs58;}

	// end inline asm
	mov.b32 	{%rs59, %rs62}, %r69;
	// begin inline asm
	{ cvt.f32.bf16 %f73, %rs59;}

	// end inline asm
	sub.f32 	%f156, %f73, %f72;
	fma.rn.f32 	%f74, %f1, %f156, %f72;
	// begin inline asm
	{  cvt.rn.bf16.f32 %rs60, %f74;}

	// end inline asm
	// begin inline asm
	{ cvt.f32.bf16 %f75, %rs61;}

	// end inline asm
	// begin inline asm
	{ cvt.f32.bf16 %f76, %rs62;}

	// end inline asm
	sub.f32 	%f157, %f76, %f75;
	fma.rn.f32 	%f77, %f1, %f157, %f75;
	// begin inline asm
	{  cvt.rn.bf16.f32 %rs63, %f77;}

	// end inline asm
	mov.b32 	%r70, {%rs60, %rs63};
	mov.b32 	%r71, {%rs54, %rs57};
	mov.b32 	%r72, {%rs48, %rs51};
	mov.b32 	%r73, {%rs42, %rs45};
	st.global.v4.u32 	[%rd104+-8192], {%r73, %r72, %r71, %r70};
	ld.global.nc.v4.u32 	{%r74, %r75, %r76, %r77}, [%rd106+-4096];
	ld.global.nc.v4.u32 	{%r78, %r79, %r80, %r81}, [%rd105+-4096];
	mov.b32 	{%rs64, %rs67}, %r74;
	// begin inline asm
	{ cvt.f32.bf16 %f78, %rs64;}

	// end inline asm
	mov.b32 	{%rs65, %rs68}, %r78;
	// begin inline asm
	{ cvt.f32.bf16 %f79, %rs65;}

	// end inline asm
	sub.f32 	%f158, %f79, %f78;
	fma.rn.f32 	%f80, %f1, %f158, %f78;
	// begin inline asm
	{  cvt.rn.bf16.f32 %rs66, %f80;}

	// end inline asm
	// begin inline asm
	{ cvt.f32.bf16 %f81, %rs67;}

	// end inline asm
	// begin inline asm
	{ cvt.f32.bf16 %f82, %rs68;}

	// end inline asm
	sub.f32 	%f159, %f82, %f81;
	fma.rn.f32 	%f83, %f1, %f159, %f81;
	// begin inline asm
	{  cvt.rn.bf16.f32 %rs69, %f83;}

	// end inline asm
	mov.b32 	{%rs70, %rs73}, %r75;
	// begin inline asm
	{ cvt.f32.bf16 %f84, %rs70;}

	// end inline asm
	mov.b32 	{%rs71, %rs74}, %r79;
	// begin inline asm
	{ cvt.f32.bf16 %f85, %rs71;}

	// end inline asm
	sub.f32 	%f160, %f85, %f84;
	fma.rn.f32 	%f86, %f1, %f160, %f84;
	// begin inline asm
	{  cvt.rn.bf16.f32 %rs72, %f86;}

	// end inline asm
	// begin inline asm
	{ cvt.f32.bf16 %f87, %rs73;}

	// end inline asm
	// begin inline asm
	{ cvt.f32.bf16 %f88, %rs74;}

	// end inline asm
	sub.f32 	%f161, %f88, %f87;
	fma.rn.f32 	%f89, %f1, %f161, %f87;
	// begin inline asm
	{  cvt.rn.bf16.f32 %rs75, %f89;}

	// end inline asm
	mov.b32 	{%rs76, %rs79}, %r76;
	// begin inline asm
	{ cvt.f32.bf16 %f90, %rs76;}

	// end inline asm
	mov.b32 	{%rs77, %rs80}, %r80;
	// begin inline asm
	{ cvt.f32.bf16 %f91, %rs77;}

	// end inline asm
	sub.f32 	%f162, %f91, %f90;
	fma.rn.f32 	%f92, %f1, %f162, %f90;
	// begin inline asm
	{  cvt.rn.bf16.f32 %rs78, %f92;}

	// end inline asm
	// begin inline asm
	{ cvt.f32.bf16 %f93, %rs79;}

	// end inline asm
	// begin inline asm
	{ cvt.f32.bf16 %f94, %rs80;}

	// end inline asm
	sub.f32 	%f163, %f94, %f93;
	fma.rn.f32 	%f95, %f1, %f163, %f93;
	// begin inline asm
	{  cvt.rn.bf16.f32 %rs81, %f95;}

	// end inline asm
	mov.b32 	{%rs82, %rs85}, %r77;
	// begin inline asm
	{ cvt.f32.bf16 %f96, %rs82;}

	// end inline asm
	mov.b32 	{%rs83, %rs86}, %r81;
	// begin inline asm
	{ cvt.f32.bf16 %f97, %rs83;}

	// end inline asm
	sub.f32 	%f164, %f97, %f96;
	fma.rn.f32 	%f98, %f1, %f164, %f96;
	// begin inline asm
	{  cvt.rn.bf16.f32 %rs84, %f98;}

	// end inline asm
	// begin inline asm
	{ cvt.f32.bf16 %f99, %rs85;}

	// end inline asm
	// begin inline asm
	{ cvt.f32.bf16 %f100, %rs86;}

	// end inline asm
	sub.f32 	%f165, %f100, %f99;
	fma.rn.f32 	%f101, %f1, %f165, %f99;
	// begin inline asm
	{  cvt.rn.bf16.f32 %rs87, %f101;}

	// end inline asm
	mov.b32 	%r82, {%rs84, %rs87};
	mov.b32 	%r83, {%rs78, %rs81};
	mov.b32 	%r84, {%rs72, %rs75};
	mov.b32 	%r85, {%rs66, %rs69};
	st.global.v4.u32 	[%rd104+-4096], {%r85, %r84, %r83, %r82};
	ld.global.nc.v4.u32 	{%r86, %r87, %r88, %r89}, [%rd106];
	ld.global.nc.v4.u32 	{%r90, %r91, %r92, %r93}, [%rd105];
	mov.b32 	{%rs88, %rs91}, %r86;
	// begin inline asm
	{ cvt.f32.bf16 %f102, %rs88;}

	// end inline asm
	mov.b32 	{%rs89, %rs92}, %r90;
	// begin inline asm
	{ cvt.f32.bf16 %f103, %rs89;}

	// end inline asm
	sub.f32 	%f166, %f103, %f102;
	fma.rn.f32 	%f104, %f1, %f166, %f102;
	// begin inline asm
	{  cvt.rn.bf16.f32 %rs90, %f104;}

	// end inline asm
	// begin inline asm
	{ cvt.f32.bf16 %f105, %rs91;}

	// end inline asm
	// begin inline asm
	{ cvt.f32.bf16 %f106, %rs92;}

	// end inline asm
	sub.f32 	%f167, %f106, %f105;
	fma.rn.f32 	%f107, %f1, %f167, %f105;
	// begin inline asm
	{  cvt.rn.bf16.f32 %rs93, %f107;}

	// end inline asm
	mov.b32 	{%rs94, %rs97}, %r87;
	// begin inline asm
	{ cvt.f32.bf16 %f108, %rs94;}

	// end inline asm
	mov.b32 	{%rs95, %rs98}, %r91;
	// begin inline asm
	{ cvt.f32.bf16 %f109, %rs95;}

	// end inline asm
	sub.f32 	%f168, %f109, %f108;
	fma.rn.f32 	%f110, %f1, %f168, %f108;
	// begin inline asm
	{  cvt.rn.bf16.f32 %rs96, %f110;}

	// end inline asm
	// begin inline asm
	{ cvt.f32.bf16 %f111, %rs97;}

	// end inline asm
	// begin inline asm
	{ cvt.f32.bf16 %f112, %rs98;}

	// end inline asm
	sub.f32 	%f169, %f112, %f111;
	fma.rn.f32 	%f113, %f1, %f169, %f111;
	// begin inline asm
	{  cvt.rn.bf16.f32 %rs99, %f113;}

	// end inline asm
	mov.b32 	{%rs100, %rs103}, %r88;
	// begin inline asm
	{ cvt.f32.bf16 %f114, %rs100;}

	// end inline asm
	mov.b32 	{%rs101, %rs104}, %r92;
	// begin inline asm
	{ cvt.f32.bf16 %f115, %rs101;}

	// end inline asm
	sub.f32 	%f170, %f115, %f114;
	fma.rn.f32 	%f116, %f1, %f170, %f114;
	// begin inline asm
	{  cvt.rn.bf16.f32 %rs102, %f116;}

	// end inline asm
	// begin inline asm
	{ cvt.f32.bf16 %f117, %rs103;}

	// end inline asm
	// begin inline asm
	{ cvt.f32.bf16 %f118, %rs104;}

	// end inline asm
	sub.f32 	%f171, %f118, %f117;
	fma.rn.f32 	%f119, %f1, %f171, %f117;
	// begin inline asm
	{  cvt.rn.bf16.f32 %rs105, %f119;}

	// end inline asm
	mov.b32 	{%rs106, %rs109}, %r89;
	// begin inline asm
	{ cvt.f32.bf16 %f120, %rs106;}

	// end inline asm
	mov.b32 	{%rs107, %rs110}, %r93;
	// begin inline asm
	{ cvt.f32.bf16 %f121, %rs107;}

	// end inline asm
	sub.f32 	%f172, %f121, %f120;
	fma.rn.f32 	%f122, %f1, %f172, %f120;
	// begin inline asm
	{  cvt.rn.bf16.f32 %rs108, %f122;}

	// end inline asm
	// begin inline asm
	{ cvt.f32.bf16 %f123, %rs109;}

	// end inline asm
	// begin inline asm
	{ cvt.f32.bf16 %f124, %rs110;}

	// end inline asm
	sub.f32 	%f173, %f124, %f123;
	fma.rn.f32 	%f125, %f1, %f173, %f123;
	// begin inline asm
	{  cvt.rn.bf16.f32 %rs111, %f125;}

	// end inline asm
	mov.b32 	%r94, {%rs108, %rs111};
	mov.b32 	%r95, {%rs102, %rs105};
	mov.b32 	%r96, {%rs96, %rs99};
	mov.b32 	%r97, {%rs90, %rs93};
	st.global.v4.u32 	[%rd104], {%r97, %r96, %r95, %r94};
	ld.global.nc.v4.u32 	{%r98, %r99, %r100, %r101}, [%rd106+4096];
	ld.global.nc.v4.u32 	{%r102, %r103, %r104, %r105}, [%rd105+4096];
	mov.b32 	{%rs112, %rs115}, %r98;
	// begin inline asm
	{ cvt.f32.bf16 %f126, %rs112;}

	// end inline asm
	mov.b32 	{%rs113, %rs116}, %r102;
	// begin inline asm
	{ cvt.f32.bf16 %f127, %rs113;}

	// end inline asm
	sub.f32 	%f174, %f127, %f126;
	fma.rn.f32 	%f128, %f1, %f174, %f126;
	// begin inline asm
	{  cvt.rn.bf16.f32 %rs114, %f128;}

	// end inline asm
	// begin inline asm
	{ cvt.f32.bf16 %f129, %rs115;}

	// end inline asm
	// begin inline asm
	{ cvt.f32.bf16 %f130, %rs116;}

	// end inline asm
	sub.f32 	%f175, %f130, %f129;
	fma.rn.f32 	%f131, %f1, %f175, %f129;
	// begin inline asm
	{  cvt.rn.bf16.f32 %rs117, %f131;}

	// end inline asm
	mov.b32 	{%rs118, %rs121}, %r99;
	// begin inline asm
	{ cvt.f32.bf16 %f132, %rs118;}

	// end inline asm
	mov.b32 	{%rs119, %rs122}, %r103;
	// begin inline asm
	{ cvt.f32.bf16 %f133, %rs119;}

	// end inline asm
	sub.f32 	%f176, %f133, %f132;
	fma.rn.f32 	%f134, %f1, %f176, %f132;
	// begin inline asm
	{  cvt.rn.bf16.f32 %rs120, %f134;}

	// end inline asm
	// begin inline asm
	{ cvt.f32.bf16 %f135, %rs121;}

	// end inline asm
	// begin inline asm
	{ cvt.f32.bf16 %f136, %rs122;}

	// end inline asm
	sub.f32 	%f177, %f136, %f135;
	fma.rn.f32 	%f137, %f1, %f177, %f135;
	// begin inline asm
	{  cvt.rn.bf16.f32 %rs123, %f137;}

	// end inline asm
	mov.b32 	{%rs124, %rs127}, %r100;
	// begin inline asm
	{ cvt.f32.bf16 %f138, %rs124;}

	// end inline asm
	mov.b32 	{%rs125, %rs128}, %r104;
	// begin inline asm
	{ cvt.f32.bf16 %f139, %rs125;}

	// end inline asm
	sub.f32 	%f178, %f139, %f138;
	fma.rn.f32 	%f140, %f1, %f178, %f138;
	// begin inline asm
	{  cvt.rn.bf16.f32 %rs126, %f140;}

	// end inline asm
	// begin inline asm
	{ cvt.f32.bf16 %f141, %rs127;}

	// end inline asm
	// begin inline asm
	{ cvt.f32.bf16 %f142, %rs128;}

	// end inline asm
	sub.f32 	%f179, %f142, %f141;
	fma.rn.f32 	%f143, %f1, %f179, %f141;
	// begin inline asm
	{  cvt.rn.bf16.f32 %rs129, %f143;}

	// end inline asm
	mov.b32 	{%rs130, %rs133}, %r101;
	// begin inline asm
	{ cvt.f32.bf16 %f144, %rs130;}

	// end inline asm
	mov.b32 	{%rs131, %rs134}, %r105;
	// begin inline asm
	{ cvt.f32.bf16 %f145, %rs131;}

	// end inline asm
	sub.f32 	%f180, %f145, %f144;
	fma.rn.f32 	%f146, %f1, %f180, %f144;
	// begin inline asm
	{  cvt.rn.bf16.f32 %rs132, %f146;}

	// end inline asm
	// begin inline asm
	{ cvt.f32.bf16 %f147, %rs133;}

	// end inline asm
	// begin inline asm
	{ cvt.f32.bf16 %f148, %rs134;}

	// end inline asm
	sub.f32 	%f181, %f148, %f147;
	fma.rn.f32 	%f149, %f1, %f181, %f147;
	// begin inline asm
	{  cvt.rn.bf16.f32 %rs135, %f149;}

	// end inline asm
	mov.b32 	%r106, {%rs132, %rs135};
	mov.b32 	%r107, {%rs126, %rs129};
	mov.b32 	%r108, {%rs120, %rs123};
	mov.b32 	%r109, {%rs114, %rs117};
	st.global.v4.u32 	[%rd104+4096], {%r109, %r108, %r107, %r106};
	add.s32 	%r111, %r111, 1024;
	add.s64 	%rd106, %rd106, 16384;
	add.s64 	%rd105, %rd105, 16384;
	add.s64 	%rd104, %rd104, 16384;
	setp.lt.s32 	%p14, %r111, %r13;
	@%p14 bra 	$L__BB2_15;
$L__BB2_16:
	ret;

}
	// .globl	_ZN9robocache7kernels4bulk16bulk_interpolateI6__halfEEvPKT_PKiS8_PKfPS4_iiii
.visible .entry _ZN9robocache7kernels4bulk16bulk_interpolateI6__halfEEvPKT_PKiS8_PKfPS4_iiii(
	.param .u64 .ptr .align 1 _ZN9robocache7kernels4bulk16bulk_interpolateI6__halfEEvPKT_PKiS8_PKfPS4_iiii_param_0,
	.param .u64 .ptr .align 1 _ZN9robocache7kernels4bulk16bulk_interpolateI6__halfEEvPKT_PKiS8_PKfPS4_iiii_param_1,
	.param .u64 .ptr .align 1 _ZN9robocache7kernels4bulk16bulk_interpolateI6__halfEEvPKT_PKiS8_PKfPS4_iiii_param_2,
	.param .u64 .ptr .align 1 _ZN9robocache7kernels4bulk16bulk_interpolateI6__halfEEvPKT_PKiS8_PKfPS4_iiii_param_3,
	.param .u64 .ptr .align 1 _ZN9robocache7kernels4bulk16bulk_interpolateI6__halfEEvPKT_PKiS8_PKfPS4_iiii_param_4,
	.param .u32 _ZN9robocache7kernels4bulk16bulk_interpolateI6__halfEEvPKT_PKiS8_PKfPS4_iiii_param_5,
	.param .u32 _ZN9robocache7kernels4bulk16bulk_interpolateI6__halfEEvPKT_PKiS8_PKfPS4_iiii_param_6,
	.param .u32 _ZN9robocache7kernels4bulk16bulk_interpolateI6__halfEEvPKT_PKiS8_PKfPS4_iiii_param_7,
	.param .u32 _ZN9robocache7kernels4bulk16bulk_interpolateI6__halfEEvPKT_PKiS8_PKfPS4_iiii_param_8
)
.maxntid 256
.minnctapersm 4
{
	.reg .pred 	%p<15>;
	.reg .b16 	%rs<136>;
	.reg .b32 	%r<116>;
	.reg .b32 	%f<182>;
	.reg .b64 	%rd<110>;

	ld.param.u64 	%rd40, [_ZN9robocache7kernels4bulk16bulk_interpolateI6__halfEEvPKT_PKiS8_PKfPS4_iiii_param_0];
	ld.param.u64 	%rd41, [_ZN9robocache7kernels4bulk16bulk_interpolateI6__halfEEvPKT_PKiS8_PKfPS4_iiii_param_1];
	ld.param.u64 	%rd42, [_ZN9robocache7kernels4bulk16bulk_interpolateI6__halfEEvPKT_PKiS8_PKfPS4_iiii_param_2];
	ld.param.u64 	%rd43, [_ZN9robocache7kernels4bulk16bulk_interpolateI6__halfEEvPKT_PKiS8_PKfPS4_iiii_param_3];
	ld.param.u64 	%rd44, [_ZN9robocache7kernels4bulk16bulk_interpolateI6__halfEEvPKT_PKiS8_PKfPS4_iiii_param_4];
	ld.param.u32 	%r27, [_ZN9robocache7kernels4bulk16bulk_interpolateI6__halfEEvPKT_PKiS8_PKfPS4_iiii_param_5];
	ld.param.u32 	%r24, [_ZN9robocache7kernels4bulk16bulk_interpolateI6__halfEEvPKT_PKiS8_PKfPS4_iiii_param_6];
	ld.param.u32 	%r25, [_ZN9robocache7kernels4bulk16bulk_interpolateI6__halfEEvPKT_PKiS8_PKfPS4_iiii_param_7];
	ld.param.u32 	%r26, [_ZN9robocache7kernels4bulk16bulk_interpolateI6__halfEEvPKT_PKiS8_PKfPS4_iiii_param_8];
	mov.u32 	%r1, %ctaid.x;
	mov.u32 	%r2, %ctaid.y;
	mov.u32 	%r111, %tid.x;
	setp.ge.s32 	%p1, %r1, %r27;
	setp.ge.s32 	%p2, %r2, %r25;
	or.pred  	%p3, %p1, %p2;
	@%p3 bra 	$L__BB3_16;
	cvta.to.global.u64 	%rd45, %rd41;
	cvta.to.global.u64 	%rd46, %rd42;
	cvta.to.global.u64 	%rd47, %rd43;
	cvta.to.global.u64 	%rd1, %rd40;
	cvta.to.global.u64 	%rd2, %rd44;
	mul.lo.s32 	%r28, %r25, %r1;
	add.s32 	%r29, %r28, %r2;
	mul.wide.u32 	%rd48, %r29, 4;
	add.s64 	%rd49, %rd45, %rd48;
	ld.global.nc.u32 	%r30, [%rd49];
	add.s64 	%rd50, %rd46, %rd48;
	ld.global.nc.u32 	%r31, [%rd50];
	add.s64 	%rd51, %rd47, %rd48;
	ld.global.nc.f32 	%f1, [%rd51];
	mul.lo.s32 	%r32, %r24, %r1;
	mul.lo.s32 	%r4, %r32, %r26;
	mul.lo.s32 	%r5, %r30, %r26;
	mul.lo.s32 	%r6, %r31, %r26;
	mul.lo.s32 	%r33, %r28, %r26;
	cvt.s64.s32 	%rd52, %r33;
	mul.lo.s32 	%r34, %r26, %r2;
	cvt.s64.s32 	%rd53, %r34;
	add.s64 	%rd3, %rd52, %rd53;
	and.b32  	%r35, %r26, 7;
	setp.eq.s32 	%p4, %r35, 0;
	@%p4 bra 	$L__BB3_9;
	setp.ge.s32 	%p5, %r111, %r26;
	@%p5 bra 	$L__BB3_16;
	not.b32 	%r36, %r111;
	add.s32 	%r7, %r26, %r36;
	and.b32  	%r37, %r7, 768;
	setp.eq.s32 	%p6, %r37, 768;
	@%p6 bra 	$L__BB3_6;
	shr.u32 	%r38, %r7, 8;
	add.s32 	%r39, %r38, 1;
	and.b32  	%r40, %r39, 3;
	shl.b64 	%rd54, %rd3, 1;
	mul.wide.u32 	%rd55, %r111, 2;
	add.s64 	%rd56, %rd54, %rd55;
	add.s64 	%rd100, %rd2, %rd56;
	mul.wide.s32 	%rd57, %r4, 2;
	mul.wide.s32 	%rd58, %r6, 2;
	add.s64 	%rd59, %rd57, %rd58;
	add.s64 	%rd60, %rd59, %rd55;
	add.s64 	%rd99, %rd1, %rd60;
	mul.wide.s32 	%rd61, %r5, 2;
	add.s64 	%rd62, %rd57, %rd61;
	add.s64 	%rd63, %rd62, %rd55;
	add.s64 	%rd98, %rd1, %rd63;
	neg.s32 	%r110, %r40;
	shl.b32 	%r41, %r39, 8;
	and.b32  	%r42, %r41, 768;
	or.b32  	%r111, %r111, %r42;
$L__BB3_5:
	.pragma "nounroll";
	ld.global.nc.u16 	%rs1, [%rd98];
	// begin inline asm
	{  cvt.f32.f16 %f2, %rs1;}

	// end inline asm
	ld.global.nc.u16 	%rs2, [%rd99];
	// begin inline asm
	{  cvt.f32.f16 %f3, %rs2;}

	// end inline asm
	sub.f32 	%f5, %f3, %f2;
	fma.rn.f32 	%f4, %f1, %f5, %f2;
	// begin inline asm
	{  cvt.rn.f16.f32 %rs3, %f4;}

	// end inline asm
	st.global.u16 	[%rd100], %rs3;
	add.s64 	%rd100, %rd100, 512;
	add.s64 	%rd99, %rd99, 512;
	add.s64 	%rd98, %rd98, 512;
	add.s32 	%r110, %r110, 1;
	setp.ne.s32 	%p7, %r110, 0;
	@%p7 bra 	$L__BB3_5;
$L__BB3_6:
	setp.lt.u32 	%p8, %r7, 768;
	@%p8 bra 	$L__BB3_16;
	mul.wide.s32 	%rd64, %r4, 2;
	mul.wide.s32 	%rd65, %r5, 2;
	add.s64 	%rd66, %rd64, %rd65;
	mul.wide.u32 	%rd67, %r111, 2;
	add.s64 	%rd68, %rd66, %rd67;
	add.s64 	%rd69, %rd68, %rd1;
	add.s64 	%rd109, %rd69, 1024;
	mul.wide.s32 	%rd70, %r6, 2;
	add.s64 	%rd71, %rd64, %rd70;
	add.s64 	%rd72, %rd71, %rd67;
	add.s64 	%rd73, %rd72, %rd1;
	add.s64 	%rd108, %rd73, 1024;
	shl.b64 	%rd74, %rd3, 1;
	add.s64 	%rd75, %rd74, %rd67;
	add.s64 	%rd76, %rd75, %rd2;
	add.s64 	%rd107, %rd76, 1024;
$L__BB3_8:
	ld.global.nc.u16 	%rs4, [%rd109+-1024];
	// begin inline asm
	{  cvt.f32.f16 %f6, %rs4;}

	// end inline asm
	ld.global.nc.u16 	%rs5, [%rd108+-1024];
	// begin inline asm
	{  cvt.f32.f16 %f7, %rs5;}

	// end inline asm
	sub.f32 	%f18, %f7, %f6;
	fma.rn.f32 	%f8, %f1, %f18, %f6;
	// begin inline asm
	{  cvt.rn.f16.f32 %rs6, %f8;}

	// end inline asm
	st.global.u16 	[%rd107+-1024], %rs6;
	ld.global.nc.u16 	%rs7, [%rd109+-512];
	// begin inline asm
	{  cvt.f32.f16 %f9, %rs7;}

	// end inline asm
	ld.global.nc.u16 	%rs8, [%rd108+-512];
	// begin inline asm
	{  cvt.f32.f16 %f10, %rs8;}

	// end inline asm
	sub.f32 	%f19, %f10, %f9;
	fma.rn.f32 	%f11, %f1, %f19, %f9;
	// begin inline asm
	{  cvt.rn.f16.f32 %rs9, %f11;}

	// end inline asm
	st.global.u16 	[%rd107+-512], %rs9;
	ld.global.nc.u16 	%rs10, [%rd109];
	// begin inline asm
	{  cvt.f32.f16 %f12, %rs10;}

	// end inline asm
	ld.global.nc.u16 	%rs11, [%rd108];
	// begin inline asm
	{  cvt.f32.f16 %f13, %rs11;}

	// end inline asm
	sub.f32 	%f20, %f13, %f12;
	fma.rn.f32 	%f14, %f1, %f20, %f12;
	// begin inline asm
	{  cvt.rn.f16.f32 %rs12, %f14;}

	// end inline asm
	st.global.u16 	[%rd107], %rs12;
	ld.global.nc.u16 	%rs13, [%rd109+512];
	// begin inline asm
	{  cvt.f32.f16 %f15, %rs13;}

	// end inline asm
	ld.global.nc.u16 	%rs14, [%rd108+512];
	// begin inline asm
	{  cvt.f32.f16 %f16, %rs14;}

	// end inline asm
	sub.f32 	%f21, %f16, %f15;
	fma.rn.f32 	%f17, %f1, %f21, %f15;
	// begin inline asm
	{  cvt.rn.f16.f32 %rs15, %f17;}

	// end inline asm
	st.global.u16 	[%rd107+512], %rs15;
	add.s32 	%r111, %r111, 1024;
	add.s64 	%rd109, %rd109, 2048;
	add.s64 	%rd108, %rd108, 2048;
	add.s64 	%rd107, %rd107, 2048;
	setp.lt.s32 	%p9, %r111, %r26;
	@%p9 bra 	$L__BB3_8;
	bra.uni 	$L__BB3_16;
$L__BB3_9:
	shr.s32 	%r13, %r26, 3;
	setp.ge.s32 	%p10, %r111, %r13;
	@%p10 bra 	$L__BB3_16;
	not.b32 	%r43, %r111;
	add.s32 	%r14, %r13, %r43;
	and.b32  	%r44, %r14, 768;
	setp.eq.s32 	%p11, %r44, 768;
	@%p11 bra 	$L__BB3_13;
	shr.u32 	%r45, %r14, 8;
	add.s32 	%r46, %r45, 1;
	and.b32  	%r47, %r46, 3;
	mul.wide.u32 	%rd77, %r111, 16;
	shl.b64 	%rd78, %rd3, 1;
	add.s64 	%rd79, %rd77, %rd78;
	add.s64 	%rd103, %rd2, %rd79;
	mul.wide.s32 	%rd80, %r4, 2;
	add.s64 	%rd81, %rd77, %rd80;
	mul.wide.s32 	%rd82, %r6, 2;
	add.s64 	%rd83, %rd81, %rd82;
	add.s64 	%rd102, %rd1, %rd83;
	mul.wide.s32 	%rd84, %r5, 2;
	add.s64 	%rd85, %rd81, %rd84;
	add.s64 	%rd101, %rd1, %rd85;
	neg.s32 	%r112, %r47;
	shl.b32 	%r48, %r46, 8;
	and.b32  	%r49, %r48, 768;
	or.b32  	%r111, %r111, %r49;
$L__BB3_12:
	.pragma "nounroll";
	ld.global.nc.v4.u32 	{%r50, %r51, %r52, %r53}, [%rd101];
	ld.global.nc.v4.u32 	{%r54, %r55, %r56, %r57}, [%rd102];
	mov.b32 	{%rs16, %rs19}, %r50;
	// begin inline asm
	{  cvt.f32.f16 %f22, %rs16;}

	// end inline asm
	mov.b32 	{%rs17, %rs20}, %r54;
	// begin inline asm
	{  cvt.f32.f16 %f23, %rs17;}

	// end inline asm
	sub.f32 	%f46, %f23, %f22;
	fma.rn.f32 	%f24, %f1, %f46, %f22;
	// begin inline asm
	{  cvt.rn.f16.f32 %rs18, %f24;}

	// end inline asm
	// begin inline asm
	{  cvt.f32.f16 %f25, %rs19;}

	// end inline asm
	// begin inline asm
	{  cvt.f32.f16 %f26, %rs20;}

	// end inline asm
	sub.f32 	%f47, %f26, %f25;
	fma.rn.f32 	%f27, %f1, %f47, %f25;
	// begin inline asm
	{  cvt.rn.f16.f32 %rs21, %f27;}

	// end inline asm
	mov.b32 	{%rs22, %rs25}, %r51;
	// begin inline asm
	{  cvt.f32.f16 %f28, %rs22;}

	// end inline asm
	mov.b32 	{%rs23, %rs26}, %r55;
	// begin inline asm
	{  cvt.f32.f16 %f29, %rs23;}

	// end inline asm
	sub.f32 	%f48, %f29, %f28;
	fma.rn.f32 	%f30, %f1, %f48, %f28;
	// begin inline asm
	{  cvt.rn.f16.f32 %rs24, %f30;}

	// end inline asm
	// begin inline asm
	{  cvt.f32.f16 %f31, %rs25;}

	// end inline asm
	// begin inline asm
	{  cvt.f32.f16 %f32, %rs26;}

	// end inline asm
	sub.f32 	%f49, %f32, %f31;
	fma.rn.f32 	%f33, %f1, %f49, %f31;
	// begin inline asm
	{  cvt.rn.f16.f32 %rs27, %f33;}

	// end inline asm
	mov.b32 	{%rs28, %rs31}, %r52;
	// begin inline asm
	{  cvt.f32.f16 %f34, %rs28;}

	// end inline asm
	mov.b32 	{%rs29, %rs32}, %r56;
	// begin inline asm
	{  cvt.f32.f16 %f35, %rs29;}

	// end inline asm
	sub.f32 	%f50, %f35, %f34;
	fma.rn.f32 	%f36, %f1, %f50, %f34;
	// begin inline asm
	{  cvt.rn.f16.f32 %rs30, %f36;}

	// end inline asm
	// begin inline asm
	{  cvt.f32.f16 %f37, %rs31;}

	// end inline asm
	// begin inline asm
	{  cvt.f32.f16 %f38, %rs32;}

	// end inline asm
	sub.f32 	%f51, %f38, %f37;
	fma.rn.f32 	%f39, %f1, %f51, %f37;
	// begin inline asm
	{  cvt.rn.f16.f32 %rs33, %f39;}

	// end inline asm
	mov.b32 	{%rs34, %rs37}, %r53;
	// begin inline asm
	{  cvt.f32.f16 %f40, %rs34;}

	// end inline asm
	mov.b32 	{%rs35, %rs38}, %r57;
	// begin inline asm
	{  cvt.f32.f16 %f41, %rs35;}

	// end inline asm
	sub.f32 	%f52, %f41, %f40;
	fma.rn.f32 	%f42, %f1, %f52, %f40;
	// begin inline asm
	{  cvt.rn.f16.f32 %rs36, %f42;}

	// end inline asm
	// begin inline asm
	{  cvt.f32.f16 %f43, %rs37;}

	// end inline asm
	// begin inline asm
	{  cvt.f32.f16 %f44, %rs38;}

	// end inline asm
	sub.f32 	%f53, %f44, %f43;
	fma.rn.f32 	%f45, %f1, %f53, %f43;
	// begin inline asm
	{  cvt.rn.f16.f32 %rs39, %f45;}

	// end inline asm
	mov.b32 	%r58, {%rs36, %rs39};
	mov.b32 	%r59, {%rs30, %rs33};
	mov.b32 	%r60, {%rs24, %rs27};
	mov.b32 	%r61, {%rs18, %rs21};
	st.global.v4.u32 	[%rd103], {%r61, %r60, %r59, %r58};
	add.s64 	%rd103, %rd103, 4096;
	add.s64 	%rd102, %rd102, 4096;
	add.s64 	%rd101, %rd101, 4096;
	add.s32 	%r112, %r112, 1;
	setp.ne.s32 	%p12, %r112, 0;
	@%p12 bra 	$L__BB3_12;
$L__BB3_13:
	setp.lt.u32 	%p13, %r14, 768;
	@%p13 bra 	$L__BB3_16;
	mul.wide.u32 	%rd86, %r111, 16;
	mul.wide.s32 	%rd87, %r4, 2;
	add.s64 	%rd88, %rd86, %rd87;
	mul.wide.s32 	%rd89, %r5, 2;
	add.s64 	%rd90, %rd88, %rd89;
	add.s64 	%rd91, %rd90, %rd1;
	add.s64 	%rd106, %rd91, 8192;
	mul.wide.s32 	%rd92, %r6, 2;
	add.s64 	%rd93, %rd88, %rd92;
	add.s64 	%rd94, %rd93, %rd1;
	add.s64 	%rd105, %rd94, 8192;
	shl.b64 	%rd95, %rd3, 1;
	add.s64 	%rd96, %rd86, %rd95;
	add.s64 	%rd97, %rd96, %rd2;
	add.s64 	%rd104, %rd97, 8192;
$L__BB3_15:
	ld.global.nc.v4.u32 	{%r62, %r63, %r64, %r65}, [%rd106+-8192];
	ld.global.nc.v4.u32 	{%r66, %r67, %r68, %r69}, [%rd105+-8192];
	mov.b32 	{%rs40, %rs43}, %r62;
	// begin inline asm
	{  cvt.f32.f16 %f54, %rs40;}

	// end inline asm
	mov.b32 	{%rs41, %rs44}, %r66;
	// begin inline asm
	{  cvt.f32.f16 %f55, %rs41;}

	// end inline asm
	sub.f32 	%f150, %f55, %f54;
	fma.rn.f32 	%f56, %f1, %f150, %f54;
	// begin inline asm
	{  cvt.rn.f16.f32 %rs42, %f56;}

	// end inline asm
	// begin inline asm
	{  cvt.f32.f16 %f57, %rs43;}

	// end inline asm
	// begin inline asm
	{  cvt.f32.f16 %f58, %rs44;}

	// end inline asm
	sub.f32 	%f151, %f58, %f57;
	fma.rn.f32 	%f59, %f1, %f151, %f57;
	// begin inline asm
	{  cvt.rn.f16.f32 %rs45, %f59;}

	// end inline asm
	mov.b32 	{%rs46, %rs49}, %r63;
	// begin inline asm
	{  cvt.f32.f16 %f60, %rs46;}

	// end inline asm
	mov.b32 	{%rs47, %rs50}, %r67;
	// begin inline asm
	{  cvt.f32.f16 %f61, %rs47;}

	// end inline asm
	sub.f32 	%f152, %f61, %f60;
	fma.rn.f32 	%f62, %f1, %f152, %f60;
	// begin inline asm
	{  cvt.rn.f16.f32 %rs48, %f62;}

	// end inline asm
	// begin inline asm
	{  cvt.f32.f16 %f63, %rs49;}

	// end inline asm
	// begin inline asm
	{  cvt.f32.f16 %f64, %rs50;}

	// end inline asm
	sub.f32 	%f153, %f64, %f63;
	fma.rn.f32 	%f65, %f1, %f153, %f63;
	// begin inline asm
	{  cvt.rn.f16.f32 %rs51, %f65;}

	// end inline asm
	mov.b32 	{%rs52, %rs55}, %r64;
	// begin inline asm
	{  cvt.f32.f16 %f66, %rs52;}

	// end inline asm
	mov.b32 	{%rs53, %rs56}, %r68;
	// begin inline asm
	{  cvt.f32.f16 %f67, %rs53;}

	// end inline asm
	sub.f32 	%f154, %f67, %f66;
	fma.rn.f32 	%f68, %f1, %f154, %f66;
	// begin inline asm
	{  cvt.rn.f16.f32 %rs54, %f68;}

	// end inline asm
	// begin inline asm
	{  cvt.f32.f16 %f69, %rs55;}

	// end inline asm
	// begin inline asm
	{  cvt.f32.f16 %f70, %rs56;}

	// end inline asm
	sub.f32 	%f155, %f70, %f69;
	fma.rn.f32 	%f71, %f1, %f155, %f69;
	// begin inline asm
	{  cvt.rn.f16.f32 %rs57, %f71;}

	// end inline asm
	mov.b32 	{%rs58, %rs61}, %r65;
	// begin inline asm
	{  cvt.f32.f16 %f72, %rs58;}

	// end inline asm
	mov.b32 	{%rs59, %rs62}, %r69;
	// begin inline asm
	{  cvt.f32.f16 %f73, %rs59;}

	// end inline asm
	sub.f32 	%f156, %f73, %f72;
	fma.rn.f32 	%f74, %f1, %f156, %f72;
	// begin inline asm
	{  cvt.rn.f16.f32 %rs60, %f74;}

	// end inline asm
	// begin inline asm
	{  cvt.f32.f16 %f75, %rs61;}

	// end inline asm
	// begin inline asm
	{  cvt.f32.f16 %f76, %rs62;}

	// end inline asm
	sub.f32 	%f157, %f76, %f75;
	fma.rn.f32 	%f77, %f1, %f157, %f75;
	// begin inline asm
	{  cvt.rn.f16.f32 %rs63, %f77;}

	// end inline asm
	mov.b32 	%r70, {%rs60, %rs63};
	mov.b32 	%r71, {%rs54, %rs57};
	mov.b32 	%r72, {%rs48, %rs51};
	mov.b32 	%r73, {%rs42, %rs45};
	st.global.v4.u32 	[%rd104+-8192], {%r73, %r72, %r71, %r70};
	ld.global.nc.v4.u32 	{%r74, %r75, %r76, %r77}, [%rd106+-4096];
	ld.global.nc.v4.u32 	{%r78, %r79, %r80, %r81}, [%rd105+-4096];
	mov.b32 	{%rs64, %rs67}, %r74;
	// begin inline asm
	{  cvt.f32.f16 %f78, %rs64;}

	// end inline asm
	mov.b32 	{%rs65, %rs68}, %r78;
	// begin inline asm
	{  cvt.f32.f16 %f79, %rs65;}

	// end inline asm
	sub.f32 	%f158, %f79, %f78;
	fma.rn.f32 	%f80, %f1, %f158, %f78;
	// begin inline asm
	{  cvt.rn.f16.f32 %rs66, %f80;}

	// end inline asm
	// begin inline asm
	{  cvt.f32.f16 %f81, %rs67;}

	// end inline asm
	// begin inline asm
	{  cvt.f32.f16 %f82, %rs68;}

	// end inline asm
	sub.f32 	%f159, %f82, %f81;
	fma.rn.f32 	%f83, %f1, %f159, %f81;
	// begin inline asm
	{  cvt.rn.f16.f32 %rs69, %f83;}

	// end inline asm
	mov.b32 	{%rs70, %rs73}, %r75;
	// begin inline asm
	{  cvt.f32.f16 %f84, %rs70;}

	// end inline asm
	mov.b32 	{%rs71, %rs74}, %r79;
	// begin inline asm
	{  cvt.f32.f16 %f85, %rs71;}

	// end inline asm
	sub.f32 	%f160, %f85, %f84;
	fma.rn.f32 	%f86, %f1, %f160, %f84;
	// begin inline asm
	{  cvt.rn.f16.f32 %rs72, %f86;}

	// end inline asm
	// begin inline asm
	{  cvt.f32.f16 %f87, %rs73;}

	// end inline asm
	// begin inline asm
	{  cvt.f32.f16 %f88, %rs74;}

	// end inline asm
	sub.f32 	%f161, %f88, %f87;
	fma.rn.f32 	%f89, %f1, %f161, %f87;
	// begin inline asm
	{  cvt.rn.f16.f32 %rs75, %f89;}

	// end inline asm
	mov.b32 	{%rs76, %rs79}, %r76;
	// begin inline asm
	{  cvt.f32.f16 %f90, %rs76;}

	// end inline asm
	mov.b32 	{%rs77, %rs80}, %r80;
	// begin inline asm
	{  cvt.f32.f16 %f91, %rs77;}

	// end inline asm
	sub.f32 	%f162, %f91, %f90;
	fma.rn.f32 	%f92, %f1, %f162, %f90;
	// begin inline asm
	{  cvt.rn.f16.f32 %rs78, %f92;}

	// end inline asm
	// begin inline asm
	{  cvt.f32.f16 %f93, %rs79;}

	// end inline asm
	// begin inline asm
	{  cvt.f32.f16 %f94, %rs80;}

	// end inline asm
	sub.f32 	%f163, %f94, %f93;
	fma.rn.f32 	%f95, %f1, %f163, %f93;
	// begin inline asm
	{  cvt.rn.f16.f32 %rs81, %f95;}

	// end inline asm
	mov.b32 	{%rs82, %rs85}, %r77;
	// begin inline asm
	{  cvt.f32.f16 %f96, %rs82;}

	// end inline asm
	mov.b32 	{%rs83, %rs86}, %r81;
	// begin inline asm
	{  cvt.f32.f16 %f97, %rs83;}

	// end inline asm
	sub.f32 	%f164, %f97, %f96;
	fma.rn.f32 	%f98, %f1, %f164, %f96;
	// begin inline asm
	{  cvt.rn.f16.f32 %rs84, %f98;}

	// end inline asm
	// begin inline asm
	{  cvt.f32.f16 %f99, %rs85;}

	// end inline asm
	// begin inline asm
	{  cvt.f32.f16 %f100, %rs86;}

	// end inline asm
	sub.f32 	%f165, %f100, %f99;
	fma.rn.f32 	%f101, %f1, %f165, %f99;
	// begin inline asm
	{  cvt.rn.f16.f32 %rs87, %f101;}

	// end inline asm
	mov.b32 	%r82, {%rs84, %rs87};
	mov.b32 	%r83, {%rs78, %rs81};
	mov.b32 	%r84, {%rs72, %rs75};
	mov.b32 	%r85, {%rs66, %rs69};
	st.global.v4.u32 	[%rd104+-4096], {%r85, %r84, %r83, %r82};
	ld.global.nc.v4.u32 	{%r86, %r87, %r88, %r89}, [%rd106];
	ld.global.nc.v4.u32 	{%r90, %r91, %r92, %r93}, [%rd105];
	mov.b32 	{%rs88, %rs91}, %r86;
	// begin inline asm
	{  cvt.f32.f16 %f102, %rs88;}

	// end inline asm
	mov.b32 	{%rs89, %rs92}, %r90;
	// begin inline asm
	{  cvt.f32.f16 %f103, %rs89;}

	// end inline asm
	sub.f32 	%f166, %f103, %f102;
	fma.rn.f32 	%f104, %f1, %f166, %f102;
	// begin inline asm
	{  cvt.rn.f16.f32 %rs90, %f104;}

	// end inline asm
	// begin inline asm
	{  cvt.f32.f16 %f105, %rs91;}

	// end inline asm
	// begin inline asm
	{  cvt.f32.f16 %f106, %rs92;}

	// end inline asm
	sub.f32 	%f167, %f106, %f105;
	fma.rn.f32 	%f107, %f1, %f167, %f105;
	// begin inline asm
	{  cvt.rn.f16.f32 %rs93, %f107;}

	// end inline asm
	mov.b32 	{%rs94, %rs97}, %r87;
	// begin inline asm
	{  cvt.f32.f16 %f108, %rs94;}

	// end inline asm
	mov.b32 	{%rs95, %rs98}, %r91;
	// begin inline asm
	{  cvt.f32.f16 %f109, %rs95;}

	// end inline asm
	sub.f32 	%f168, %f109, %f108;
	fma.rn.f32 	%f110, %f1, %f168, %f108;
	// begin inline asm
	{  cvt.rn.f16.f32 %rs96, %f110;}

	// end inline asm
	// begin inline asm
	{  cvt.f32.f16 %f111, %rs97;}

	// end inline asm
	// begin inline asm
	{  cvt.f32.f16 %f112, %rs98;}

	// end inline asm
	sub.f32 	%f169, %f112, %f111;
	fma.rn.f32 	%f113, %f1, %f169, %f111;
	// begin inline asm
	{  cvt.rn.f16.f32 %rs99, %f113;}

	// end inline asm
	mov.b32 	{%rs100, %rs103}, %r88;
	// begin inline asm
	{  cvt.f32.f16 %f114, %rs100;}

	// end inline asm
	mov.b32 	{%rs101, %rs104}, %r92;
	// begin inline asm
	{  cvt.f32.f16 %f115, %rs101;}

	// end inline asm
	sub.f32 	%f170, %f115, %f114;
	fma.rn.f32 	%f116, %f1, %f170, %f114;
	// begin inline asm
	{  cvt.rn.f16.f32 %rs102, %f116;}

	// end inline asm
	// begin inline asm
	{  cvt.f32.f16 %f117, %rs103;}

	// end inline asm
	// begin inline asm
	{  cvt.f32.f16 %f118, %rs104;}

	// end inline asm
	sub.f32 	%f171, %f118, %f117;
	fma.rn.f32 	%f119, %f1, %f171, %f117;
	// begin inline asm
	{  cvt.rn.f16.f32 %rs105, %f119;}

	// end inline asm
	mov.b32 	{%rs106, %rs109}, %r89;
	// begin inline asm
	{  cvt.f32.f16 %f120, %rs106;}

	// end inline asm
	mov.b32 	{%rs107, %rs110}, %r93;
	// begin inline asm
	{  cvt.f32.f16 %f121, %rs107;}

	// end inline asm
	sub.f32 	%f172, %f121, %f120;
	fma.rn.f32 	%f122, %f1, %f172, %f120;
	// begin inline asm
	{  cvt.rn.f16.f32 %rs108, %f122;}

	// end inline asm
	// begin inline asm
	{  cvt.f32.f16 %f123, %rs109;}

	// end inline asm
	// begin inline asm
	{  cvt.f32.f16 %f124, %rs110;}

	// end inline asm
	sub.f32 	%f173, %f124, %f123;
	fma.rn.f32 	%f125, %f1, %f173, %f123;
	// begin inline asm
	{  cvt.rn.f16.f32 %rs111, %f125;}

	// end inline asm
	mov.b32 	%r94, {%rs108, %rs111};
	mov.b32 	%r95, {%rs102, %rs105};
	mov.b32 	%r96, {%rs96, %rs99};
	mov.b32 	%r97, {%rs90, %rs93};
	st.global.v4.u32 	[%rd104], {%r97, %r96, %r95, %r94};
	ld.global.nc.v4.u32 	{%r98, %r99, %r100, %r101}, [%rd106+4096];
	ld.global.nc.v4.u32 	{%r102, %r103, %r104, %r105}, [%rd105+4096];
	mov.b32 	{%rs112, %rs115}, %r98;
	// begin inline asm
	{  cvt.f32.f16 %f126, %rs112;}

	// end inline asm
	mov.b32 	{%rs113, %rs116}, %r102;
	// begin inline asm
	{  cvt.f32.f16 %f127, %rs113;}

	// end inline asm
	sub.f32 	%f174, %f127, %f126;
	fma.rn.f32 	%f128, %f1, %f174, %f126;
	// begin inline asm
	{  cvt.rn.f16.f32 %rs114, %f128;}

	// end inline asm
	// begin inline asm
	{  cvt.f32.f16 %f129, %rs115;}

	// end inline asm
	// begin inline asm
	{  cvt.f32.f16 %f130, %rs116;}

	// end inline asm
	sub.f32 	%f175, %f130, %f129;
	fma.rn.f32 	%f131, %f1, %f175, %f129;
	// begin inline asm
	{  cvt.rn.f16.f32 %rs117, %f131;}

	// end inline asm
	mov.b32 	{%rs118, %rs121}, %r99;
	// begin inline asm
	{  cvt.f32.f16 %f132, %rs118;}

	// end inline asm
	mov.b32 	{%rs119, %rs122}, %r103;
	// begin inline asm
	{  cvt.f32.f16 %f133, %rs119;}

	// end inline asm
	sub.f32 	%f176, %f133, %f132;
	fma.rn.f32 	%f134, %f1, %f176, %f132;
	// begin inline asm
	{  cvt.rn.f16.f32 %rs120, %f134;}

	// end inline asm
	// begin inline asm
	{  cvt.f32.f16 %f135, %rs121;}

	// end inline asm
	// begin inline asm
	{  cvt.f32.f16 %f136, %rs122;}

	// end inline asm
	sub.f32 	%f177, %f136, %f135;
	fma.rn.f32 	%f137, %f1, %f177, %f135;
	// begin inline asm
	{  cvt.rn.f16.f32 %rs123, %f137;}

	// end inline asm
	mov.b32 	{%rs124, %rs127}, %r100;
	// begin inline asm
	{  cvt.f32.f16 %f138, %rs124;}

	// end inline asm
	mov.b32 	{%rs125, %rs128}, %r104;
	// begin inline asm
	{  cvt.f32.f16 %f139, %rs125;}

	// end inline asm
	sub.f32 	%f178, %f139, %f138;
	fma.rn.f32 	%f140, %f1, %f178, %f138;
	// begin inline asm
	{  cvt.rn.f16.f32 %rs126, %f140;}

	// end inline asm
	// begin inline asm
	{  cvt.f32.f16 %f141, %rs127;}

	// end inline asm
	// begin inline asm
	{  cvt.f32.f16 %f142, %rs128;}

	// end inline asm
	sub.f32 	%f179, %f142, %f141;
	fma.rn.f32 	%f143, %f1, %f179, %f141;
	// begin inline asm
	{  cvt.rn.f16.f32 %rs129, %f143;}

	// end inline asm
	mov.b32 	{%rs130, %rs133}, %r101;
	// begin inline asm
	{  cvt.f32.f16 %f144, %rs130;}

	// end inline asm
	mov.b32 	{%rs131, %rs134}, %r105;
	// begin inline asm
	{  cvt.f32.f16 %f145, %rs131;}

	// end inline asm
	sub.f32 	%f180, %f145, %f144;
	fma.rn.f32 	%f146, %f1, %f180, %f144;
	// begin inline asm
	{  cvt.rn.f16.f32 %rs132, %f146;}

	// end inline asm
	// begin inline asm
	{  cvt.f32.f16 %f147, %rs133;}

	// end inline asm
	// begin inline asm
	{  cvt.f32.f16 %f148, %rs134;}

	// end inline asm
	sub.f32 	%f181, %f148, %f147;
	fma.rn.f32 	%f149, %f1, %f181, %f147;
	// begin inline asm
	{  cvt.rn.f16.f32 %rs135, %f149;}

	// end inline asm
	mov.b32 	%r106, {%rs132, %rs135};
	mov.b32 	%r107, {%rs126, %rs129};
	mov.b32 	%r108, {%rs120, %rs123};
	mov.b32 	%r109, {%rs114, %rs117};
	st.global.v4.u32 	[%rd104+4096], {%r109, %r108, %r107, %r106};
	add.s32 	%r111, %r111, 1024;
	add.s64 	%rd106, %rd106, 16384;
	add.s64 	%rd105, %rd105, 16384;
	add.s64 	%rd104, %rd104, 16384;
	setp.lt.s32 	%p14, %r111, %r13;
	@%p14 bra 	$L__BB3_15;
$L__BB3_16:
	ret;

}


// ===== COMPILED SASS (sm_100) =====

	.target	sm_100

	.elftype	@"ET_EXEC"


//--------------------- .note.nv.tkinfo           --------------------------
	.section	.note.nv.tkinfo,"",@"SHT_NOTE"
	.sectionflags	@"SHF_NOTE_NV_TKINFO"
	.tkinfo
        /*0018*/ 	.word	0x00000002
        /*0030*/ 	.string	""
        /*0030*/ 	.string	"ptxas"
        /*0030*/ 	.string	"Cuda compilation tools, release 13.0, V13.0.88"
        /*0030*/ 	.string	"Build cuda_13.0.r13.0/compiler.36424714_0"
        /*0030*/ 	.string	"-arch sm_100 -m 64 "



//--------------------- .note.nv.cuinfo           --------------------------
	.section	.note.nv.cuinfo,"",@"SHT_NOTE"
	.sectionflags	@"SHF_NOTE_NV_CUINFO"
        /*0018*/ 	.short	0x0002
        /*001a*/ 	.short	0x0064
        /*001c*/ 	.short	0x0082
	.zero		2


//--------------------- .nv.info                  --------------------------
	.section	.nv.info,"",@"SHT_CUDA_INFO"
	.align	4


	//----- nvinfo : EIATTR_REGCOUNT
	.align		4
        /*0000*/ 	.byte	0x04, 0x2f
        /*0002*/ 	.short	(.L_1 - .L_0)
	.align		4
.L_0:
        /*0004*/ 	.word	index@(_ZN9robocache7kernels4bulk19compute_all_indicesEPKfS3_PiS4_Pfiii)
        /*0008*/ 	.word	0x0000001b


	//----- nvinfo : EIATTR_FRAME_SIZE
	.align		4
.L_1:
        /*000c*/ 	.byte	0x04, 0x11
        /*000e*/ 	.short	(.L_3 - .L_2)
	.align		4
.L_2:
        /*0010*/ 	.word	index@($__internal_0_$__cuda_sm3x_div_rn_noftz_f32_slowpath)
        /*0014*/ 	.word	0x00000000


	//----- nvinfo : EIATTR_FRAME_SIZE
	.align		4
.L_3:
        /*0018*/ 	.byte	0x04, 0x11
        /*001a*/ 	.short	(.L_5 - .L_4)
	.align		4
.L_4:
        /*001c*/ 	.word	index@(_ZN9robocache7kernels4bulk19compute_all_indicesEPKfS3_PiS4_Pfiii)
        /*0020*/ 	.word	0x00000000


	//----- nvinfo : EIATTR_REGCOUNT
	.align		4
.L_5:
        /*0024*/ 	.byte	0x04, 0x2f
        /*0026*/ 	.short	(.L_7 - .L_6)
	.align		4
.L_6:
        /*0028*/ 	.word	index@(_ZN9robocache7kernels4bulk16bulk_interpolateIfEEvPKT_PKiS7_PKfPS3_iiii)
        /*002c*/ 	.word	0x0000002e


	//----- nvinfo : EIATTR_FRAME_SIZE
	.align		4
.L_7:
        /*0030*/ 	.byte	0x04, 0x11
        /*0032*/ 	.short	(.L_9 - .L_8)
	.align		4
.L_8:
        /*0034*/ 	.word	index@(_ZN9robocache7kernels4bulk16bulk_interpolateIfEEvPKT_PKiS7_PKfPS3_iiii)
        /*0038*/ 	.word	0x00000000


	//----- nvinfo : EIATTR_REGCOUNT
	.align		4
.L_9:
        /*003c*/ 	.byte	0x04, 0x2f
        /*003e*/ 	.short	(.L_11 - .L_10)
	.align		4
.L_10:
        /*0040*/ 	.word	index@(_ZN9robocache7kernels4bulk16bulk_interpolateI13__nv_bfloat16EEvPKT_PKiS8_PKfPS4_iiii)
        /*0044*/ 	.word	0x00000038


	//----- nvinfo : EIATTR_FRAME_SIZE
	.align		4
.L_11:
        /*0048*/ 	.byte	0x04, 0x11
        /*004a*/ 	.short	(.L_13 - .L_12)
	.align		4
.L_12:
        /*004c*/ 	.word	index@(_ZN9robocache7kernels4bulk16bulk_interpolateI13__nv_bfloat16EEvPKT_PKiS8_PKfPS4_iiii)
        /*0050*/ 	.word	0x00000000


	//----- nvinfo : EIATTR_REGCOUNT
	.align		4
.L_13:
        /*0054*/ 	.byte	0x04, 0x2f
        /*0056*/ 	.short	(.L_15 - .L_14)
	.align		4
.L_14:
        /*0058*/ 	.word	index@(_ZN9robocache7kernels4bulk16bulk_interpolateI6__halfEEvPKT_PKiS8_PKfPS4_iiii)
        /*005c*/ 	.word	0x00000038


	//----- nvinfo : EIATTR_FRAME_SIZE
	.align		4
.L_15:
        /*0060*/ 	.byte	0x04, 0x11
        /*0062*/ 	.short	(.L_17 - .L_16)
	.align		4
.L_16:
        /*0064*/ 	.word	index@(_ZN9robocache7kernels4bulk16bulk_interpolateI6__halfEEvPKT_PKiS8_PKfPS4_iiii)
        /*0068*/ 	.word	0x00000000


	//----- nvinfo : EIATTR_MIN_STACK_SIZE
	.align		4
.L_17:
        /*006c*/ 	.byte	0x04, 0x12
        /*006e*/ 	.short	(.L_19 - .L_18)
	.align		4
.L_18:
        /*0070*/ 	.word	index@(_ZN9robocache7kernels4bulk16bulk_interpolateI6__halfEEvPKT_PKiS8_PKfPS4_iiii)
        /*0074*/ 	.word	0x00000000


	//----- nvinfo : EIATTR_MIN_STACK_SIZE
	.align		4
.L_19:
        /*0078*/ 	.byte	0x04, 0x12
        /*007a*/ 	.short	(.L_21 - .L_20)
	.align		4
.L_20:
        /*007c*/ 	.word	index@(_ZN9robocache7kernels4bulk16bulk_interpolateI13__nv_bfloat16EEvPKT_PKiS8_PKfPS4_iiii)
        /*0080*/ 	.word	0x00000000


	//----- nvinfo : EIATTR_MIN_STACK_SIZE
	.align		4
.L_21:
        /*0084*/ 	.byte	0x04, 0x12
        /*0086*/ 	.short	(.L_23 - .L_22)
	.align		4
.L_22:
        /*0088*/ 	.word	index@(_ZN9robocache7kernels4bulk16bulk_interpolateIfEEvPKT_PKiS7_PKfPS3_iiii)
        /*008c*/ 	.word	0x00000000


	//----- nvinfo : EIATTR_MIN_STACK_SIZE
	.align		4
.L_23:
        /*0090*/ 	.byte	0x04, 0x12
        /*0092*/ 	.short	(.L_25 - .L_24)
	.align		4
.L_24:
        /*0094*/ 	.word	index@(_ZN9robocache7kernels4bulk19compute_all_indicesEPKfS3_PiS4_Pfiii)
        /*0098*/ 	.word	0x00000000
.L_25:


//--------------------- .nv.compat                --------------------------
	.section	.nv.compat,"",@"SHT_CUDA_COMPAT_INFO"
	.align	4
        /*0000*/ 	.byte	0x02, 0x09, 0x00, 0x00, 0x02, 0x02, 0x01, 0x00, 0x02, 0x05, 0x05, 0x00, 0x03, 0x07, 0x01, 0x01
        /*0010*/ 	.byte	0x02, 0x03, 0x00, 0x00, 0x02, 0x06, 0x01, 0x00, 0x04, 0x0b, 0x08, 0x00, 0x01, 0x00, 0x00, 0x00
        /*0020*/ 	.byte	0x00, 0x00, 0x00, 0x00


//--------------------- .nv.info._ZN9robocache7kernels4bulk16bulk_interpolateI6__halfEEvPKT_PKiS8_PKfPS4_iiii --------------------------
	.section	.nv.info._ZN9robocache7kernels4bulk16bulk_interpolateI6__halfEEvPKT_PKiS8_PKfPS4_iiii,"",@"SHT_CUDA_INFO"
	.sectionflags	@""
	.align	4


	//----- nvinfo : EIATTR_CUDA_API_VERSION
	.align		4
        /*0000*/ 	.byte	0x04, 0x37
        /*0002*/ 	.short	(.L_27 - .L_26)
.L_26:
        /*0004*/ 	.word	0x00000082


	//----- nvinfo : EIATTR_KPARAM_INFO
	.align		4
.L_27:
        /*0008*/ 	.byte	0x04, 0x17
        /*000a*/ 	.short	(.L_29 - .L_28)
.L_28:
        /*000c*/ 	.word	0x00000000
        /*0010*/ 	.short	0x0008
        /*0012*/ 	.short	0x0034
        /*0014*/ 	.byte	0x00, 0xf0, 0x11, 0x00


	//----- nvinfo : EIATTR_KPARAM_INFO
	.align		4
.L_29:
        /*0018*/ 	.byte	0x04, 0x17
        /*001a*/ 	.short	(.L_31 - .L_30)
.L_30:
        /*001c*/ 	.word	0x00000000
        /*0020*/ 	.short	0x0007
        /*0022*/ 	.short	0x0030
        /*0024*/ 	.byte	0x00, 0xf0, 0x11, 0x00


	//----- nvinfo : EIATTR_KPARAM_INFO
	.align		4
.L_31:
        /*0028*/ 	.byte	0x04, 0x17
        /*002a*/ 	.short	(.L_33 - .L_32)
.L_32:
        /*002c*/ 	.word	0x00000000
        /*0030*/ 	.short	0x0006
        /*0032*/ 	.short	0x002c
        /*0034*/ 	.byte	0x00, 0xf0, 0x11, 0x00


	//----- nvinfo : EIATTR_KPARAM_INFO
	.align		4
.L_33:
        /*0038*/ 	.byte	0x04, 0x17
        /*003a*/ 	.short	(.L_35 - .L_34)
.L_34:
        /*003c*/ 	.word	0x00000000
        /*0040*/ 	.short	0x0005
        /*0042*/ 	.short	0x0028
        /*0044*/ 	.byte	0x00, 0xf0, 0x11, 0x00


	//----- nvinfo : EIATTR_KPARAM_INFO
	.align		4
.L_35:
        /*0048*/ 	.byte	0x04, 0x17
        /*004a*/ 	.short	(.L_37 - .L_36)
.L_36:
        /*004c*/ 	.word	0x00000000
        /*0050*/ 	.short	0x0004
        /*0052*/ 	.short	0x0020
        /*0054*/ 	.byte	0x00, 0xf5, 0x21, 0x00


	//----- nvinfo : EIATTR_KPARAM_INFO
	.align		4
.L_37:
        /*0058*/ 	.byte	0x04, 0x17
        /*005a*/ 	.short	(.L_39 - .L_38)
.L_38:
        /*005c*/ 	.word	0x00000000
        /*0060*/ 	.short	0x0003
        /*0062*/ 	.short	0x0018
        /*0064*/ 	.byte	0x00, 0xf5, 0x21, 0x00


	//----- nvinfo : EIATTR_KPARAM_INFO
	.align		4
.L_39:
        /*0068*/ 	.byte	0x04, 0x17
        /*006a*/ 	.short	(.L_41 - .L_40)
.L_40:
        /*006c*/ 	.word	0x00000000
        /*0070*/ 	.short	0x0002
        /*0072*/ 	.short	0x0010
        /*0074*/ 	.byte	0x00, 0xf5, 0x21, 0x00


	//----- nvinfo : EIATTR_KPARAM_INFO
	.align		4
.L_41:
        /*0078*/ 	.byte	0x04, 0x17
        /*007a*/ 	.short	(.L_43 - .L_42)
.L_42:
        /*007c*/ 	.word	0x00000000
        /*0080*/ 	.short	0x0001
        /*0082*/ 	.short	0x0008
        /*0084*/ 	.byte	0x00, 0xf5, 0x21, 0x00


	//----- nvinfo : EIATTR_KPARAM_INFO
	.align		4
.L_43:
        /*0088*/ 	.byte	0x04, 0x17
        /*008a*/ 	.short	(.L_45 - .L_44)
.L_44:
        /*008c*/ 	.word	0x00000000
        /*0090*/ 	.short	0x0000
        /*0092*/ 	.short	0x0000
        /*0094*/ 	.byte	0x00, 0xf5, 0x21, 0x00


	//----- nvinfo : EIATTR_SPARSE_MMA_MASK
	.align		4
.L_45:
        /*0098*/ 	.byte	0x03, 0x50
        /*009a*/ 	.short	0x0000


	//----- nvinfo : EIATTR_MAXREG_COUNT
	.align		4
        /*009c*/ 	.byte	0x03, 0x1b
        /*009e*/ 	.short	0x0040


	//----- nvinfo : EIATTR_MERCURY_ISA_VERSION
	.align		4
        /*00a0*/ 	.byte	0x03, 0x5f
        /*00a2*/ 	.short	0x0101


	//----- nvinfo : EIATTR_VRC_CTA_INIT_COUNT
	.align		4
        /*00a4*/ 	.byte	0x02, 0x4a
	.zero		1
	.zero		1


	//----- nvinfo : EIATTR_EXIT_INSTR_OFFSETS
	.align		4
        /*00a8*/ 	.byte	0x04, 0x1c
        /*00aa*/ 	.short	(.L_47 - .L_46)


	//   ....[0]....
.L_46:
        /*00ac*/ 	.word	0x00000070


	//   ....[1]....
        /*00b0*/ 	.word	0x00000230


	//   ....[2]....
        /*00b4*/ 	.word	0x00000570


	//   ....[3]....
        /*00b8*/ 	.word	0x000014f0


	//   ....[4]....
        /*00bc*/ 	.word	0x00001700


	//   ....[5]....
        /*00c0*/ 	.word	0x00001730


	//   ....[6]....
        /*00c4*/ 	.word	0x00001c10


	//   ....[7]....
        /*00c8*/ 	.word	0x000027a0


	//----- nvinfo : EIATTR_MAX_THREADS
	.align		4
.L_47:
        /*00cc*/ 	.byte	0x04, 0x05
        /*00ce*/ 	.short	(.L_49 - .L_48)
.L_48:
        /*00d0*/ 	.word	0x00000100
        /*00d4*/ 	.word	0x00000001
        /*00d8*/ 	.word	0x00000001


	//----- nvinfo : EIATTR_CRS_STACK_SIZE
	.align		4
.L_49:
        /*00dc*/ 	.byte	0x04, 0x1e
        /*00de*/ 	.short	(.L_51 - .L_50)
.L_50:
        /*00e0*/ 	.word	0x00000000


	//----- nvinfo : EIATTR_CBANK_PARAM_SIZE
	.align		4
.L_51:
        /*00e4*/ 	.byte	0x03, 0x19
        /*00e6*/ 	.short	0x0038


	//----- nvinfo : EIATTR_PARAM_CBANK
	.align		4
        /*00e8*/ 	.byte	0x04, 0x0a
        /*00ea*/ 	.short	(.L_53 - .L_52)
	.align		4
.L_52:
        /*00ec*/ 	.word	index@(.nv.constant0._ZN9robocache7kernels4bulk16bulk_interpolateI6__halfEEvPKT_PKiS8_PKfPS4_iiii)
        /*00f0*/ 	.short	0x0380
        /*00f2*/ 	.short	0x0038


	//----- nvinfo : EIATTR_SW_WAR
	.align		4
.L_53:
        /*00f4*/ 	.byte	0x04, 0x36
        /*00f6*/ 	.short	(.L_55 - .L_54)
.L_54:
        /*00f8*/ 	.word	0x00000008
.L_55:


//--------------------- .nv.info._ZN9robocache7kernels4bulk16bulk_interpolateI13__nv_bfloat16EEvPKT_PKiS8_PKfPS4_iiii --------------------------
	.section	.nv.info._ZN9robocache7kernels4bulk16bulk_interpolateI13__nv_bfloat16EEvPKT_PKiS8_PKfPS4_iiii,"",@"SHT_CUDA_INFO"
	.sectionflags	@""
	.align	4


	//----- nvinfo : EIATTR_CUDA_API_VERSION
	.align		4
        /*0000*/ 	.byte	0x04, 0x37
        /*0002*/ 	.short	(.L_57 - .L_56)
.L_56:
        /*0004*/ 	.word	0x00000082


	//----- nvinfo : EIATTR_KPARAM_INFO
	.align		4
.L_57:
        /*0008*/ 	.byte	0x04, 0x17
        /*000a*/ 	.short	(.L_59 - .L_58)
.L_58:
        /*000c*/ 	.word	0x00000000
        /*0010*/ 	.short	0x0008
        /*0012*/ 	.short	0x0034
        /*0014*/ 	.byte	0x00, 0xf0, 0x11, 0x00


	//----- nvinfo : EIATTR_KPARAM_INFO
	.align		4
.L_59:
        /*0018*/ 	.byte	0x04, 0x17
        /*001a*/ 	.short	(.L_61 - .L_60)
.L_60:
        /*001c*/ 	.word	0x00000000
        /*0020*/ 	.short	0x0007
        /*0022*/ 	.short	0x0030
        /*0024*/ 	.byte	0x00, 0xf0, 0x11, 0x00


	//----- nvinfo : EIATTR_KPARAM_INFO
	.align		4
.L_61:
        /*0028*/ 	.byte	0x04, 0x17
        /*002a*/ 	.short	(.L_63 - .L_62)
.L_62:
        /*002c*/ 	.word	0x00000000
        /*0030*/ 	.short	0x0006
        /*0032*/ 	.short	0x002c
        /*0034*/ 	.byte	0x00, 0xf0, 0x11, 0x00


	//----- nvinfo : EIATTR_KPARAM_INFO
	.align		4
.L_63:
        /*0038*/ 	.byte	0x04, 0x17
        /*003a*/ 	.short	(.L_65 - .L_64)
.L_64:
        /*003c*/ 	.word	0x00000000
        /*0040*/ 	.short	0x0005
        /*0042*/ 	.short	0x0028
        /*0044*/ 	.byte	0x00, 0xf0, 0x11, 0x00


	//----- nvinfo : EIATTR_KPARAM_INFO
	.align		4
.L_65:
        /*0048*/ 	.byte	0x04, 0x17
        /*004a*/ 	.short	(.L_67 - .L_66)
.L_66:
        /*004c*/ 	.word	0x00000000
        /*0050*/ 	.short	0x0004
        /*0052*/ 	.short	0x0020
        /*0054*/ 	.byte	0x00, 0xf5, 0x21, 0x00


	//----- nvinfo : EIATTR_KPARAM_INFO
	.align		4
.L_67:
        /*0058*/ 	.byte	0x04, 0x17
        /*005a*/ 	.short	(.L_69 - .L_68)
.L_68:
        /*005c*/ 	.word	0x00000000
        /*0060*/ 	.short	0x0003
        /*0062*/ 	.short	0x0018
        /*0064*/ 	.byte	0x00, 0xf5, 0x21, 0x00


	//----- nvinfo : EIATTR_KPARAM_INFO
	.align		4
.L_69:
        /*0068*/ 	.byte	0x04, 0x17
        /*006a*/ 	.short	(.L_71 - .L_70)
.L_70:
        /*006c*/ 	.word	0x00000000
        /*0070*/ 	.short	0x0002
        /*0072*/ 	.short	0x0010
        /*0074*/ 	.byte	0x00, 0xf5, 0x21, 0x00


	//----- nvinfo : EIATTR_KPARAM_INFO
	.align		4
.L_71:
        /*0078*/ 	.byte	0x04, 0x17
        /*007a*/ 	.short	(.L_73 - .L_72)
.L_72:
        /*007c*/ 	.word	0x00000000
        /*0080*/ 	.short	0x0001
        /*0082*/ 	.short	0x0008
        /*0084*/ 	.byte	0x00, 0xf5, 0x21, 0x00


	//----- nvinfo : EIATTR_KPARAM_INFO
	.align		4
.L_73:
        /*0088*/ 	.byte	0x04, 0x17
        /*008a*/ 	.short	(.L_75 - .L_74)
.L_74:
        /*008c*/ 	.word	0x00000000
        /*0090*/ 	.short	0x0000
        /*0092*/ 	.short	0x0000
        /*0094*/ 	.byte	0x00, 0xf5, 0x21, 0x00


	//----- nvinfo : EIATTR_SPARSE_MMA_MASK
	.align		4
.L_75:
        /*0098*/ 	.byte	0x03, 0x50
        /*009a*/ 	.short	0x0000


	//----- nvinfo : EIATTR_MAXREG_COUNT
	.align		4
        /*009c*/ 	.byte	0x03, 0x1b
        /*009e*/ 	.short	0x0040


	//----- nvinfo : EIATTR_MERCURY_ISA_VERSION
	.align		4
        /*00a0*/ 	.byte	0x03, 0x5f
        /*00a2*/ 	.short	0x0101


	//----- nvinfo : EIATTR_VRC_CTA_INIT_COUNT
	.align		4
        /*00a4*/ 	.byte	0x02, 0x4a
	.zero		1
	.zero		1


	//----- nvinfo : EIATTR_EXIT_INSTR_OFFSETS
	.align		4
        /*00a8*/ 	.byte	0x04, 0x1c
        /*00aa*/ 	.short	(.L_77 - .L_76)


	//   ....[0]....
.L_76:
        /*00ac*/ 	.word	0x00000070


	//   ....[1]....
        /*00b0*/ 	.word	0x00000230


	//   ....[2]....
        /*00b4*/ 	.word	0x00000570


	//   ....[3]....
        /*00b8*/ 	.word	0x000014f0


	//   ....[4]....
        /*00bc*/ 	.word	0x00001700


	//   ....[5]....
        /*00c0*/ 	.word	0x00001730


	//   ....[6]....
        /*00c4*/ 	.word	0x00001c90


	//   ....[7]....
        /*00c8*/ 	.word	0x00002a20


	//----- nvinfo : EIATTR_MAX_THREADS
	.align		4
.L_77:
        /*00cc*/ 	.byte	0x04, 0x05
        /*00ce*/ 	.short	(.L_79 - .L_78)
.L_78:
        /*00d0*/ 	.word	0x00000100
        /*00d4*/ 	.word	0x00000001
        /*00d8*/ 	.word	0x00000001


	//----- nvinfo : EIATTR_CRS_STACK_SIZE
	.align		4
.L_79:
        /*00dc*/ 	.byte	0x04, 0x1e
        /*00de*/ 	.short	(.L_81 - .L_80)
.L_80:
        /*00e0*/ 	.word	0x00000000


	//----- nvinfo : EIATTR_CBANK_PARAM_SIZE
	.align		4
.L_81:
        /*00e4*/ 	.byte	0x03, 0x19
        /*00e6*/ 	.short	0x0038


	//----- nvinfo : EIATTR_PARAM_CBANK
	.align		4
        /*00e8*/ 	.byte	0x04, 0x0a
        /*00ea*/ 	.short	(.L_83 - .L_82)
	.align		4
.L_82:
        /*00ec*/ 	.word	index@(.nv.constant0._ZN9robocache7kernels4bulk16bulk_interpolateI13__nv_bfloat16EEvPKT_PKiS8_PKfPS4_iiii)
        /*00f0*/ 	.short	0x0380
        /*00f2*/ 	.short	0x0038


	//----- nvinfo : EIATTR_SW_WAR
	.align		4
.L_83:
        /*00f4*/ 	.byte	0x04, 0x36
        /*00f6*/ 	.short	(.L_85 - .L_84)
.L_84:
        /*00f8*/ 	.word	0x00000008
.L_85:


//--------------------- .nv.info._ZN9robocache7kernels4bulk16bulk_interpolateIfEEvPKT_PKiS7_PKfPS3_iiii --------------------------
	.section	.nv.info._ZN9robocache7kernels4bulk16bulk_interpolateIfEEvPKT_PKiS7_PKfPS3_iiii,"",@"SHT_CUDA_INFO"
	.sectionflags	@""
	.align	4


	//----- nvinfo : EIATTR_CUDA_API_VERSION
	.align		4
        /*0000*/ 	.byte	0x04, 0x37
        /*0002*/ 	.short	(.L_87 - .L_86)
.L_86:
        /*0004*/ 	.word	0x00000082


	//----- nvinfo : EIATTR_KPARAM_INFO
	.align		4
.L_87:
        /*0008*/ 	.byte	0x04, 0x17
        /*000a*/ 	.short	(.L_89 - .L_88)
.L_88:
        /*000c*/ 	.word	0x00000000
        /*0010*/ 	.short	0x0008
        /*0012*/ 	.short	0x0034
        /*0014*/ 	.byte	0x00, 0xf0, 0x11, 0x00


	//----- nvinfo : EIATTR_KPARAM_INFO
	.align		4
.L_89:
        /*0018*/ 	.byte	0x04, 0x17
        /*001a*/ 	.short	(.L_91 - .L_90)
.L_90:
        /*001c*/ 	.word	0x00000000
        /*0020*/ 	.short	0x0007
        /*0022*/ 	.short	0x0030
        /*0024*/ 	.byte	0x00, 0xf0, 0x11, 0x00


	//----- nvinfo : EIATTR_KPARAM_INFO
	.align		4
.L_91:
        /*0028*/ 	.byte	0x04, 0x17
        /*002a*/ 	.short	(.L_93 - .L_92)
.L_92:
        /*002c*/ 	.word	0x00000000
        /*0030*/ 	.short	0x0006
        /*0032*/ 	.short	0x002c
        /*0034*/ 	.byte	0x00, 0xf0, 0x11, 0x00


	//----- nvinfo : EIATTR_KPARAM_INFO
	.align		4
.L_93:
        /*0038*/ 	.byte	0x04, 0x17
        /*003a*/ 	.short	(.L_95 - .L_94)
.L_94:
        /*003c*/ 	.word	0x00000000
        /*0040*/ 	.short	0x0005
        /*0042*/ 	.short	0x0028
        /*0044*/ 	.byte	0x00, 0xf0, 0x11, 0x00


	//----- nvinfo : EIATTR_KPARAM_INFO
	.align		4
.L_95:
        /*0048*/ 	.byte	0x04, 0x17
        /*004a*/ 	.short	(.L_97 - .L_96)
.L_96:
        /*004c*/ 	.word	0x00000000
        /*0050*/ 	.short	0x0004
        /*0052*/ 	.short	0x0020
        /*0054*/ 	.byte	0x00, 0xf5, 0x21, 0x00


	//----- nvinfo : EIATTR_KPARAM_INFO
	.align		4
.L_97:
        /*0058*/ 	.byte	0x04, 0x17
        /*005a*/ 	.short	(.L_99 - .L_98)
.L_98:
        /*005c*/ 	.word	0x00000000
        /*0060*/ 	.short	0x0003
        /*0062*/ 	.short	0x0018
        /*0064*/ 	.byte	0x00, 0xf5, 0x21, 0x00


	//----- nvinfo : EIATTR_KPARAM_INFO
	.align		4
.L_99:
        /*0068*/ 	.byte	0x04, 0x17
        /*006a*/ 	.short	(.L_101 - .L_100)
.L_100:
        /*006c*/ 	.word	0x00000000
        /*0070*/ 	.short	0x0002
        /*0072*/ 	.short	0x0010
        /*0074*/ 	.byte	0x00, 0xf5, 0x21, 0x00


	//----- nvinfo : EIATTR_KPARAM_INFO
	.align		4
.L_101:
        /*0078*/ 	.byte	0x04, 0x17
        /*007a*/ 	.short	(.L_103 - .L_102)
.L_102:
        /*007c*/ 	.word	0x00000000
        /*0080*/ 	.short	0x0001
        /*0082*/ 	.short	0x0008
        /*0084*/ 	.byte	0x00, 0xf5, 0x21, 0x00


	//----- nvinfo : EIATTR_KPARAM_INFO
	.align		4
.L_103:
        /*0088*/ 	.byte	0x04, 0x17
        /*008a*/ 	.short	(.L_105 - .L_104)
.L_104:
        /*008c*/ 	.word	0x00000000
        /*0090*/ 	.short	0x0000
        /*0092*/ 	.short	0x0000
        /*0094*/ 	.byte	0x00, 0xf5, 0x21, 0x00


	//----- nvinfo : EIATTR_SPARSE_MMA_MASK
	.align		4
.L_105:
        /*0098*/ 	.byte	0x03, 0x50
        /*009a*/ 	.short	0x0000


	//----- nvinfo : EIATTR_MAXREG_COUNT
	.align		4
        /*009c*/ 	.byte	0x03, 0x1b
        /*009e*/ 	.short	0x0040


	//----- nvinfo : EIATTR_MERCURY_ISA_VERSION
	.align		4
        /*00a0*/ 	.byte	0x03, 0x5f
        /*00a2*/ 	.short	0x0101


	//----- nvinfo : EIATTR_VRC_CTA_INIT_COUNT
	.align		4
        /*00a4*/ 	.byte	0x02, 0x4a
	.zero		1
	.zero		1


	//----- nvinfo : EIATTR_EXIT_INSTR_OFFSETS
	.align		4
        /*00a8*/ 	.byte	0x04, 0x1c
        /*00aa*/ 	.short	(.L_107 - .L_106)


	//   ....[0]....
.L_106:
        /*00ac*/ 	.word	0x00000070


	//   ....[1]....
        /*00b0*/ 	.word	0x00000110


	//   ....[2]....
        /*00b4*/ 	.word	0x00000580


	//   ....[3]....
        /*00b8*/ 	.word	0x000010c0


	//   ....[4]....
        /*00bc*/ 	.word	0x00001210


	//----- nvinfo : EIATTR_MAX_THREADS
	.align		4
.L_107:
        /*00c0*/ 	.byte	0x04, 0x05
        /*00c2*/ 	.short	(.L_109 - .L_108)
.L_108:
        /*00c4*/ 	.word	0x00000100
        /*00c8*/ 	.word	0x00000001
        /*00cc*/ 	.word	0x00000001


	//----- nvinfo : EIATTR_CRS_STACK_SIZE
	.align		4
.L_109:
        /*00d0*/ 	.byte	0x04, 0x1e
        /*00d2*/ 	.short	(.L_111 - .L_110)
.L_110:
        /*00d4*/ 	.word	0x00000000


	//----- nvinfo : EIATTR_CBANK_PARAM_SIZE
	.align		4
.L_111:
        /*00d8*/ 	.byte	0x03, 0x19
        /*00da*/ 	.short	0x0038


	//----- nvinfo : EIATTR_PARAM_CBANK
	.align		4
        /*00dc*/ 	.byte	0x04, 0x0a
        /*00de*/ 	.short	(.L_113 - .L_112)
	.align		4
.L_112:
        /*00e0*/ 	.word	index@(.nv.constant0._ZN9robocache7kernels4bulk16bulk_interpolateIfEEvPKT_PKiS7_PKfPS3_iiii)
        /*00e4*/ 	.short	0x0380
        /*00e6*/ 	.short	0x0038


	//----- nvinfo : EIATTR_SW_WAR
	.align		4
.L_113:
        /*00e8*/ 	.byte	0x04, 0x36
        /*00ea*/ 	.short	(.L_115 - .L_114)
.L_114:
        /*00ec*/ 	.word	0x00000008
.L_115:


//--------------------- .nv.info._ZN9robocache7kernels4bulk19compute_all_indicesEPKfS3_PiS4_Pfiii --------------------------
	.section	.nv.info._ZN9robocache7kernels4bulk19compute_all_indicesEPKfS3_PiS4_Pfiii,"",@"SHT_CUDA_INFO"
	.sectionflags	@""
	.align	4


	//----- nvinfo : EIATTR_CUDA_API_VERSION
	.align		4
        /*0000*/ 	.byte	0x04, 0x37
        /*0002*/ 	.short	(.L_117 - .L_116)
.L_116:
        /*0004*/ 	.word	0x00000082


	//----- nvinfo : EIATTR_KPARAM_INFO
	.align		4
.L_117:
        /*0008*/ 	.byte	0x04, 0x17
        /*000a*/ 	.short	(.L_119 - .L_118)
.L_118:
        /*000c*/ 	.word	0x00000000
        /*0010*/ 	.short	0x0007
        /*0012*/ 	.short	0x0030
        /*0014*/ 	.byte	0x00, 0xf0, 0x11, 0x00


	//----- nvinfo : EIATTR_KPARAM_INFO
	.align		4
.L_119:
        /*0018*/ 	.byte	0x04, 0x17
        /*001a*/ 	.short	(.L_121 - .L_120)
.L_120:
        /*001c*/ 	.word	0x00000000
        /*0020*/ 	.short	0x0006
        /*0022*/ 	.short	0x002c
        /*0024*/ 	.byte	0x00, 0xf0, 0x11, 0x00


	//----- nvinfo : EIATTR_KPARAM_INFO
	.align		4
.L_121:
        /*0028*/ 	.byte	0x04, 0x17
        /*002a*/ 	.short	(.L_123 - .L_122)
.L_122:
        /*002c*/ 	.word	0x00000000
        /*0030*/ 	.short	0x0005
        /*0032*/ 	.short	0x0028
        /*0034*/ 	.byte	0x00, 0xf0, 0x11, 0x00


	//----- nvinfo : EIATTR_KPARAM_INFO
	.align		4
.L_123:
        /*0038*/ 	.byte	0x04, 0x17
        /*003a*/ 	.short	(.L_125 - .L_124)
.L_124:
        /*003c*/ 	.word	0x00000000
        /*0040*/ 	.short	0x0004
        /*0042*/ 	.short	0x0020
        /*0044*/ 	.byte	0x00, 0xf5, 0x21, 0x00


	//----- nvinfo : EIATTR_KPARAM_INFO
	.align		4
.L_125:
        /*0048*/ 	.byte	0x04, 0x17
        /*004a*/ 	.short	(.L_127 - .L_126)
.L_126:
        /*004c*/ 	.word	0x00000000
        /*0050*/ 	.short	0x0003
        /*0052*/ 	.short	0x0018
        /*0054*/ 	.byte	0x00, 0xf5, 0x21, 0x00


	//----- nvinfo : EIATTR_KPARAM_INFO
	.align		4
.L_127:
        /*0058*/ 	.byte	0x04, 0x17
        /*005a*/ 	.short	(.L_129 - .L_128)
.L_128:
        /*005c*/ 	.word	0x00000000
        /*0060*/ 	.short	0x0002
        /*0062*/ 	.short	0x0010
        /*0064*/ 	.byte	0x00, 0xf5, 0x21, 0x00


	//----- nvinfo : EIATTR_KPARAM_INFO
	.align		4
.L_129:
        /*0068*/ 	.byte	0x04, 0x17
        /*006a*/ 	.short	(.L_131 - .L_130)
.L_130:
        /*006c*/ 	.word	0x00000000
        /*0070*/ 	.short	0x0001
        /*0072*/ 	.short	0x0008
        /*0074*/ 	.byte	0x00, 0xf5, 0x21, 0x00


	//----- nvinfo : EIATTR_KPARAM_INFO
	.align		4
.L_131:
        /*0078*/ 	.byte	0x04, 0x17
        /*007a*/ 	.short	(.L_133 - .L_132)
.L_132:
        /*007c*/ 	.word	0x00000000
        /*0080*/ 	.short	0x0000
        /*0082*/ 	.short	0x0000
        /*0084*/ 	.byte	0x00, 0xf5, 0x21, 0x00


	//----- nvinfo : EIATTR_SPARSE_MMA_MASK
	.align		4
.L_133:
        /*0088*/ 	.byte	0x03, 0x50
        /*008a*/ 	.short	0x0000


	//----- nvinfo : EIATTR_MAXREG_COUNT
	.align		4
        /*008c*/ 	.byte	0x03, 0x1b
        /*008e*/ 	.short	0x00ff


	//----- nvinfo : EIATTR_NUM_BARRIERS
	.align		4
        /*0090*/ 	.byte	0x02, 0x4c
        /*0092*/ 	.byte	0x01
	.zero		1


	//----- nvinfo : EIATTR_MERCURY_ISA_VERSION
	.align		4
        /*0094*/ 	.byte	0x03, 0x5f
        /*0096*/ 	.short	0x0101


	//----- nvinfo : EIATTR_VRC_CTA_INIT_COUNT
	.align		4
        /*0098*/ 	.byte	0x02, 0x4a
	.zero		1
	.zero		1


	//----- nvinfo : EIATTR_EXIT_INSTR_OFFSETS
	.align		4
        /*009c*/ 	.byte	0x04, 0x1c
        /*009e*/ 	.short	(.L_135 - .L_134)


	//   ....[0]....
.L_134:
        /*00a0*/ 	.word	0x00000040


	//   ....[1]....
        /*00a4*/ 	.word	0x00000450


	//   ....[2]....
        /*00a8*/ 	.word	0x00000d50


	//   ....[3]....
        /*00ac*/ 	.word	0x000011f0


	//   ....[4]....
        /*00b0*/ 	.word	0x00001a30


	//----- nvinfo : EIATTR_CRS_STACK_SIZE
	.align		4
.L_135:
        /*00b4*/ 	.byte	0x04, 0x1e
        /*00b6*/ 	.short	(.L_137 - .L_136)
.L_136:
        /*00b8*/ 	.word	0x00000000


	//----- nvinfo : EIATTR_CBANK_PARAM_SIZE
	.align		4
.L_137:
        /*00bc*/ 	.byte	0x03, 0x19
        /*00be*/ 	.short	0x0034


	//----- nvinfo : EIATTR_PARAM_CBANK
	.align		4
        /*00c0*/ 	.byte	0x04, 0x0a
        /*00c2*/ 	.short	(.L_139 - .L_138)
	.align		4
.L_138:
        /*00c4*/ 	.word	index@(.nv.constant0._ZN9robocache7kernels4bulk19compute_all_indicesEPKfS3_PiS4_Pfiii)
        /*00c8*/ 	.short	0x0380
        /*00ca*/ 	.short	0x0034


	//----- nvinfo : EIATTR_SW_WAR
	.align		4
.L_139:
        /*00cc*/ 	.byte	0x04, 0x36
        /*00ce*/ 	.short	(.L_141 - .L_140)
.L_140:
        /*00d0*/ 	.word	0x00000008
.L_141:


//--------------------- .nv.callgraph             --------------------------
	.section	.nv.callgraph,"",@"SHT_CUDA_CALLGRAPH"
	.align	4
	.sectionentsize	8
	.align		4
        /*0000*/ 	.word	0x00000000
	.align		4
        /*0004*/ 	.word	0xffffffff
	.align		4
        /*0008*/ 	.word	0x00000000
	.align		4
        /*000c*/ 	.word	0xfffffffe
	.align		4
        /*0010*/ 	.word	0x00000000
	.align		4
        /*0014*/ 	.word	0xfffffffd
	.align		4
        /*0018*/ 	.word	0x00000000
	.align		4
        /*001c*/ 	.word	0xfffffffc


//--------------------- .text._ZN9robocache7kernels4bulk16bulk_interpolateI6__halfEEvPKT_PKiS8_PKfPS4_iiii --------------------------
	.section	.text._ZN9robocache7kernels4bulk16bulk_interpolateI6__halfEEvPKT_PKiS8_PKfPS4_iiii,"ax",@progbits
	.align	128
        .global         _ZN9robocache7kernels4bulk16bulk_interpolateI6__halfEEvPKT_PKiS8_PKfPS4_iiii
        .type           _ZN9robocache7kernels4bulk16bulk_interpolateI6__halfEEvPKT_PKiS8_PKfPS4_iiii,@function
        .size           _ZN9robocache7kernels4bulk16bulk_interpolateI6__halfEEvPKT_PKiS8_PKfPS4_iiii,(.L_x_83 - _ZN9robocache7kernels4bulk16bulk_interpolateI6__halfEEvPKT_PKiS8_PKfPS4_iiii)
        .other          _ZN9robocache7kernels4bulk16bulk_interpolateI6__halfEEvPKT_PKiS8_PKfPS4_iiii,@"STO_CUDA_ENTRY STV_DEFAULT"
_ZN9robocache7kernels4bulk16bulk_interpolateI6__halfEEvPKT_PKiS8_PKfPS4_iiii:
.text._ZN9robocache7kernels4bulk16bulk_interpolateI6__halfEEvPKT_PKiS8_PKfPS4_iiii:
[----:B------:R-:W-:Y:S08]  /*0000*/  LDC R1, c[0x0][0x37c] ;  /* 0x0000df00ff017b82 */ /* 0x000ff00000000800 */
[----:B------:R-:W0:Y:S08]  /*0010*/  S2UR UR8, SR_CTAID.Y ;  /* 0x00000000000879c3 */ /* 0x000e300000002600 */
[----:B------:R-:W0:Y:S08]  /*0020*/  LDC R9, c[0x0][0x3b0] ;  /* 0x0000ec00ff097b82 */ /* 0x000e300000000800 */
[----:B------:R-:W1:Y:S08]  /*0030*/  S2UR UR4, SR_CTAID.X ;  /* 0x00000000000479c3 */ /* 0x000e700000002500 */
[----:B------:R-:W1:Y:S01]  /*0040*/  LDC R0, c[0x0][0x3a8] ;  /* 0x0000ea00ff007b82 */ /* 0x000e620000000800 */
[----:B0-----:R-:W-:-:S04]  /*0050*/  ISETP.LE.AND P0, PT, R9, UR8, PT ;  /* 0x0000000809007c0c */ /* 0x001fc8000bf03270 */
[----:B-1----:R-:W-:-:S13]  /*0060*/  ISETP.LE.OR P0, PT, R0, UR4, P0 ;  /* 0x0000000400007c0c */ /* 0x002fda0008703670 */
[----:B------:R-:W-:Y:S05]  /*0070*/  @P0 EXIT ;  /* 0x000000000000094d */ /* 0x000fea0003800000 */
[----:B------:R-:W0:Y:S01]  /*0080*/  LDC.64 R4, c[0x0][0x390] ;  /* 0x0000e400ff047b82 */ /* 0x000e220000000a00 */
[----:B------:R-:W1:Y:S01]  /*0090*/  LDCU.64 UR6, c[0x0][0x358] ;  /* 0x00006b00ff0677ac */ /* 0x000e620008000a00 */
[----:B------:R-:W-:Y:S01]  /*00a0*/  IMAD R9, R9, UR4, RZ ;  /* 0x0000000409097c24 */ /* 0x000fe2000f8e02ff */
[----:B------:R-:W2:Y:S04]  /*00b0*/  LDCU UR5, c[0x0][0x3ac] ;  /* 0x00007580ff0577ac */ /* 0x000ea80008000800 */
[----:B------:R-:W-:Y:S01]  /*00c0*/  IADD3 R11, PT, PT, R9, UR8, RZ ;  /* 0x00000008090b7c10 */ /* 0x000fe2000fffe0ff */
[----:B------:R-:W3:Y:S08]  /*00d0*/  LDC.64 R2, c[0x0][0x388] ;  /* 0x0000e200ff027b82 */ /* 0x000ef00000000a00 */
[----:B------:R-:W4:Y:S01]  /*00e0*/  LDC.64 R6, c[0x0][0x398] ;  /* 0x0000e600ff067b82 */ /* 0x000f220000000a00 */
[----:B0-----:R-:W-:-:S07]  /*00f0*/  IMAD.WIDE.U32 R4, R11, 0x4, R4 ;  /* 0x000000040b047825 */ /* 0x001fce00078e0004 */
[----:B------:R-:W0:Y:S01]  /*0100*/  LDC R38, c[0x0][0x3b4] ;  /* 0x0000ed00ff267b82 */ /* 0x000e220000000800 */
[----:B-1----:R-:W2:Y:S01]  /*0110*/  LDG.E.CONSTANT R5, desc[UR6][R4.64] ;  /* 0x0000000604057981 */ /* 0x002ea2000c1e9900 */
[----:B---3--:R-:W-:-:S05]  /*0120*/  IMAD.WIDE.U32 R2, R11, 0x4, R2 ;  /* 0x000000040b027825 */ /* 0x008fca00078e0002 */
[----:B------:R1:W3:Y:S01]  /*0130*/  LDG.E.CONSTANT R13, desc[UR6][R2.64] ;  /* 0x00000006020d7981 */ /* 0x0002e2000c1e9900 */
[----:B----4-:R-:W-:-:S05]  /*0140*/  IMAD.WIDE.U32 R6, R11, 0x4, R6 ;  /* 0x000000040b067825 */ /* 0x010fca00078e0006 */
[----:B------:R4:W5:Y:S01]  /*0150*/  LDG.E.CONSTANT R0, desc[UR6][R6.64] ;  /* 0x0000000606007981 */ /* 0x000962000c1e9900 */
[----:B------:R-:W0:Y:S02]  /*0160*/  S2R R39, SR_TID.X ;  /* 0x0000000000277919 */ /* 0x000e240000002100 */
[C---:B0-----:R-:W-:Y:S01]  /*0170*/  LOP3.LUT P0, RZ, R38.reuse, 0x7, RZ, 0xc0, !PT ;  /* 0x0000000726ff7812 */ /* 0x041fe2000780c0ff */
[----:B------:R-:W-:Y:S01]  /*0180*/  IMAD R8, R38, UR8, RZ ;  /* 0x0000000826087c24 */ /* 0x000fe2000f8e02ff */
[----:B--2---:R-:W-:Y:S01]  /*0190*/  UIMAD UR4, UR4, UR5, URZ ;  /* 0x00000005040472a4 */ /* 0x004fe2000f8e02ff */
[----:B------:R-:W-:-:S03]  /*01a0*/  IMAD R9, R9, R38, RZ ;  /* 0x0000002609097224 */ /* 0x000fc600078e02ff */
[----:B------:R-:W-:Y:S02]  /*01b0*/  SHF.R.S32.HI R10, RZ, 0x1f, R8 ;  /* 0x0000001fff0a7819 */ /* 0x000fe40000011408 */
[----:B-1----:R-:W-:Y:S01]  /*01c0*/  IADD3 R2, P1, PT, R9, R8, RZ ;  /* 0x0000000809027210 */ /* 0x002fe20007f3e0ff */
[----:B------:R-:W-:-:S03]  /*01d0*/  IMAD R12, R38, UR4, RZ ;  /* 0x00000004260c7c24 */ /* 0x000fc6000f8e02ff */
[----:B------:R-:W-:Y:S01]  /*01e0*/  LEA.HI.X.SX32 R3, R9, R10, 0x1, P1 ;  /* 0x0000000a09037211 */ /* 0x000fe200008f0eff */
[-C--:B------:R-:W-:Y:S02]  /*01f0*/  IMAD R14, R5, R38.reuse, RZ ;  /* 0x00000026050e7224 */ /* 0x080fe400078e02ff */
[----:B---3--:R-:W-:Y:S01]  /*0200*/  IMAD R13, R13, R38, RZ ;  /* 0x000000260d0d7224 */ /* 0x008fe200078e02ff */
[----:B----4-:R-:W-:Y:S06]  /*0210*/  @!P0 BRA `(.L_x_0) ;  /* 0x00000014003c8947 */ /* 0x010fec0003800000 */
[----:B------:R-:W-:-:S13]  /*0220*/  ISETP.GE.AND P0, PT, R39, R38, PT ;  /* 0x000000262700720c */ /* 0x000fda0003f06270 */
[----:B------:R-:W-:Y:S05]  /*0230*/  @P0 EXIT ;  /* 0x000000000000094d */ /* 0x000fea0003800000 */
[----:B------:R-:W-:Y:S01]  /*0240*/  LOP3.LUT R5, RZ, R39, RZ, 0x33, !PT ;  /* 0x00000027ff057212 */ /* 0x000fe200078e33ff */
[----:B------:R-:W-:Y:S03]  /*0250*/  BSSY.RECONVERGENT B0, `(.L_x_1) ;  /* 0x0000031000007945 */ /* 0x000fe60003800200 */
[----:B------:R-:W-:-:S04]  /*0260*/  IADD3 R15, PT, PT, R5, R38, RZ ;  /* 0x00000026050f7210 */ /* 0x000fc80007ffe0ff */
[C---:B------:R-:W-:Y:S02]  /*0270*/  LOP3.LUT R4, R15.reuse, 0x300, RZ, 0xc0, !PT ;  /* 0x000003000f047812 */ /* 0x040fe400078ec0ff */
[----:B------:R-:W-:Y:S02]  /*0280*/  ISETP.GE.U32.AND P0, PT, R15, 0x300, PT ;  /* 0x000003000f00780c */ /* 0x000fe40003f06070 */
[----:B------:R-:W-:-:S13]  /*0290*/  ISETP.NE.AND P1, PT, R4, 0x300, PT ;  /* 0x000003000400780c */ /* 0x000fda0003f25270 */
[----:B------:R-:W-:Y:S05]  /*02a0*/  @!P1 BRA `(.L_x_2) ;  /* 0x0000000000ac9947 */ /* 0x000fea0003800000 */
[----:B------:R-:W0:Y:S01]  /*02b0*/  LDCU.64 UR4, c[0x0][0x3a0] ;  /* 0x00007400ff0477ac */ /* 0x000e220008000a00 */
[----:B------:R-:W-:Y:S01]  /*02c0*/  IMAD.WIDE R4, R12, 0x2, RZ ;  /* 0x000000020c047825 */ /* 0x000fe200078e02ff */
[C---:B------:R-:W-:Y:S01]  /*02d0*/  SHF.L.U64.HI R11, R2.reuse, 0x1, R3 ;  /* 0x00000001020b7819 */ /* 0x040fe20000010203 */
[----:B------:R-:W1:Y:S01]  /*02e0*/  LDCU.64 UR8, c[0x0][0x380] ;  /* 0x00007000ff0877ac */ /* 0x000e620008000a00 */
[----:B------:R-:W-:Y:S01]  /*02f0*/  SHF.L.U32 R10, R2, 0x1, RZ ;  /* 0x00000001020a7819 */ /* 0x000fe200000006ff */
[----:B------:R-:W-:Y:S01]  /*0300*/  IMAD.WIDE R6, R14, 0x2, R4 ;  /* 0x000000020e067825 */ /* 0x000fe200078e0204 */
[----:B------:R-:W-:-:S03]  /*0310*/  LEA.HI R15, R15, 0x1, RZ, 0x18 ;  /* 0x000000010f0f7811 */ /* 0x000fc600078fc0ff */
[----:B------:R-:W-:-:S04]  /*0320*/  IMAD.WIDE R8, R13, 0x2, R4 ;  /* 0x000000020d087825 */ /* 0x000fc800078e0204 */
[----:B------:R-:W-:Y:S01]  /*0330*/  IMAD.WIDE.U32 R4, R39, 0x2, R10 ;  /* 0x0000000227047825 */ /* 0x000fe200078e000a */
[C---:B------:R-:W-:Y:S02]  /*0340*/  SHF.L.U32 R10, R15.reuse, 0x8, RZ ;  /* 0x000000080f0a7819 */ /* 0x040fe400000006ff */
[----:B------:R-:W-:Y:S01]  /*0350*/  LOP3.LUT R15, R15, 0x3, RZ, 0xc0, !PT ;  /* 0x000000030f0f7812 */ /* 0x000fe200078ec0ff */
[----:B------:R-:W-:Y:S01]  /*0360*/  IMAD.WIDE.U32 R6, R39, 0x2, R6 ;  /* 0x0000000227067825 */ /* 0x000fe200078e0006 */
[----:B0-----:R-:W-:Y:S02]  /*0370*/  IADD3 R17, P1, PT, R4, UR4, RZ ;  /* 0x0000000404117c10 */ /* 0x001fe4000ff3e0ff */
[----:B------:R-:W-:Y:S01]  /*0380*/  IADD3 R15, PT, PT, -R15, RZ, RZ ;  /* 0x000000ff0f0f7210 */ /* 0x000fe20007ffe1ff */
[C---:B------:R-:W-:Y:S01]  /*0390*/  IMAD.WIDE.U32 R8, R39.reuse, 0x2, R8 ;  /* 0x0000000227087825 */ /* 0x040fe200078e0008 */
[----:B-1----:R-:W-:Y:S02]  /*03a0*/  IADD3 R16, P2, PT, R6, UR8, RZ ;  /* 0x0000000806107c10 */ /* 0x002fe4000ff5e0ff */
[----:B------:R-:W-:-:S02]  /*03b0*/  LOP3.LUT R39, R39, 0x300, R10, 0xf8, !PT ;  /* 0x0000030027277812 */ /* 0x000fc400078ef80a */
[----:B------:R-:W-:Y:S02]  /*03c0*/  IADD3 R11, P3, PT, R8, UR8, RZ ;  /* 0x00000008080b7c10 */ /* 0x000fe4000ff7e0ff */
[----:B------:R-:W-:Y:S02]  /*03d0*/  IADD3.X R18, PT, PT, R5, UR5, RZ, P1, !PT ;  /* 0x0000000505127c10 */ /* 0x000fe40008ffe4ff */
[----:B------:R-:W-:Y:S02]  /*03e0*/  IADD3.X R7, PT, PT, R7, UR9, RZ, P2, !PT ;  /* 0x0000000907077c10 */ /* 0x000fe400097fe4ff */
[----:B------:R-:W-:-:S07]  /*03f0*/  IADD3.X R10, PT, PT, R9, UR9, RZ, P3, !PT ;  /* 0x00000009090a7c10 */ /* 0x000fce0009ffe4ff */
.L_x_3:
[----:B0-----:R-:W-:Y:S02]  /*0400*/  MOV R4, R11 ;  /* 0x0000000b00047202 */ /* 0x001fe40000000f00 */
[----:B------:R-:W-:Y:S02]  /*0410*/  MOV R6, R16 ;  /* 0x0000001000067202 */ /* 0x000fe40000000f00 */
[----:B------:R-:W-:-:S04]  /*0420*/  MOV R5, R10 ;  /* 0x0000000a00057202 */ /* 0x000fc80000000f00 */
[----:B------:R-:W2:Y:S04]  /*0430*/  LDG.E.U16.CONSTANT R6, desc[UR6][R6.64] ;  /* 0x0000000606067981 */ /* 0x000ea8000c1e9500 */
[----:B------:R0:W3:Y:S01]  /*0440*/  LDG.E.U16.CONSTANT R4, desc[UR6][R4.64] ;  /* 0x0000000604047981 */ /* 0x0000e2000c1e9500 */
[----:B------:R-:W-:Y:S02]  /*0450*/  IADD3 R15, PT, PT, R15, 0x1, RZ ;  /* 0x000000010f0f7810 */ /* 0x000fe40007ffe0ff */
[----:B0-----:R-:W-:Y:S02]  /*0460*/  MOV R5, R18 ;  /* 0x0000001200057202 */ /* 0x001fe40000000f00 */
[----:B------:R-:W-:Y:S02]  /*0470*/  ISETP.NE.AND P1, PT, R15, RZ, PT ;  /* 0x000000ff0f00720c */ /* 0x000fe40003f25270 */
[----:B------:R-:W-:-:S02]  /*0480*/  IADD3 R16, P3, PT, R16, 0x200, RZ ;  /* 0x0000020010107810 */ /* 0x000fc40007f7e0ff */
[----:B------:R-:W-:Y:S02]  /*0490*/  IADD3 R11, P4, PT, R11, 0x200, RZ ;  /* 0x000002000b0b7810 */ /* 0x000fe40007f9e0ff */
[----:B------:R-:W-:Y:S02]  /*04a0*/  IADD3.X R7, PT, PT, RZ, R7, RZ, P3, !PT ;  /* 0x00000007ff077210 */ /* 0x000fe40001ffe4ff */
[----:B------:R-:W-:Y:S01]  /*04b0*/  IADD3.X R10, PT, PT, RZ, R10, RZ, P4, !PT ;  /* 0x0000000aff0a7210 */ /* 0x000fe200027fe4ff */
[----:B--2---:R-:W-:Y:S02]  /*04c0*/  HADD2.F32 R8, -RZ, R6.H0_H0 ;  /* 0x20000006ff087230 */ /* 0x004fe40000004100 */
[----:B---3--:R-:W-:-:S05]  /*04d0*/  HADD2.F32 R9, -RZ, R4.H0_H0 ;  /* 0x20000004ff097230 */ /* 0x008fca0000004100 */
[----:B------:R-:W-:-:S04]  /*04e0*/  FADD R8, -R9, R8 ;  /* 0x0000000809087221 */ /* 0x000fc80000000100 */
[----:B-----5:R-:W-:Y:S01]  /*04f0*/  FFMA R8, R0, R8, R9 ;  /* 0x0000000800087223 */ /* 0x020fe20000000009 */
[----:B------:R-:W-:-:S04]  /*0500*/  MOV R4, R17 ;  /* 0x0000001100047202 */ /* 0x000fc80000000f00 */
[----:B------:R-:W-:-:S05]  /*0510*/  F2FP.F16.F32.PACK_AB R8, RZ, R8 ;  /* 0x00000008ff08723e */ /* 0x000fca00000000ff */
[----:B------:R0:W-:Y:S01]  /*0520*/  STG.E.U16 desc[UR6][R4.64], R8 ;  /* 0x0000000804007986 */ /* 0x0001e2000c101506 */
[----:B------:R-:W-:-:S04]  /*0530*/  IADD3 R17, P2, PT, R17, 0x200, RZ ;  /* 0x0000020011117810 */ /* 0x000fc80007f5e0ff */
[----:B------:R-:W-:Y:S01]  /*0540*/  IADD3.X R18, PT, PT, RZ, R18, RZ, P2, !PT ;  /* 0x00000012ff127210 */ /* 0x000fe200017fe4ff */
[----:B------:R-:W-:Y:S08]  /*0550*/  @P1 BRA `(.L_x_3) ;  /* 0xfffffffc00a81947 */ /* 0x000ff0000383ffff */
.L_x_2:
[----:B------:R-:W-:Y:S05]  /*0560*/  BSYNC.RECONVERGENT B0 ;  /* 0x0000000000007941 */ /* 0x000fea0003800200 */
.L_x_1:
[----:B------:R-:W-:Y:S05]  /*0570*/  @!P0 EXIT ;  /* 0x000000000000894d */ /* 0x000fea0003800000 */
[----:B------:R-:W1:Y:S01]  /*0580*/  LDCU.64 UR4, c[0x0][0x380] ;  /* 0x00007000ff0477ac */ /* 0x000e620008000a00 */
[----:B0-----:R-:W-:Y:S01]  /*0590*/  IMAD.WIDE R4, R12, 0x2, RZ ;  /* 0x000000020c047825 */ /* 0x001fe200078e02ff */
[C---:B------:R-:W-:Y:S01]  /*05a0*/  SHF.L.U64.HI R7, R2.reuse, 0x1, R3 ;  /* 0x0000000102077819 */ /* 0x040fe20000010203 */
[----:B------:R-:W-:Y:S01]  /*05b0*/  BSSY.RECONVERGENT B0, `(.L_x_4) ;  /* 0x00000a3000007945 */ /* 0x000fe20003800200 */
[----:B------:R-:W0:Y:S01]  /*05c0*/  LDCU.64 UR8, c[0x0][0x3a0] ;  /* 0x00007400ff0877ac */ /* 0x000e220008000a00 */
[----:B------:R-:W-:Y:S01]  /*05d0*/  SHF.L.U32 R6, R2, 0x1, RZ ;  /* 0x0000000102067819 */ /* 0x000fe200000006ff */
[----:B------:R-:W-:-:S04]  /*05e0*/  IMAD.WIDE R2, R13, 0x2, R4 ;  /* 0x000000020d027825 */ /* 0x000fc800078e0204 */
[----:B------:R-:W-:-:S04]  /*05f0*/  IMAD.WIDE R4, R14, 0x2, R4 ;  /* 0x000000020e047825 */ /* 0x000fc800078e0204 */
[C---:B------:R-:W-:Y:S01]  /*0600*/  IMAD.WIDE.U32 R8, R39.reuse, 0x2, R6 ;  /* 0x0000000227087825 */ /* 0x040fe200078e0006 */
[----:B------:R-:W-:-:S03]  /*0610*/  IADD3 R7, PT, PT, -R39, R38, RZ ;  /* 0x0000002627077210 */ /* 0x000fc60007ffe1ff */
[----:B------:R-:W-:Y:S01]  /*0620*/  IMAD.WIDE.U32 R4, R39, 0x2, R4 ;  /* 0x0000000227047825 */ /* 0x000fe200078e0004 */
[----:B------:R-:W-:-:S03]  /*0630*/  ISETP.GT.AND P1, PT, R7, 0xc00, PT ;  /* 0x00000c000700780c */ /* 0x000fc60003f24270 */
[----:B------:R-:W-:Y:S01]  /*0640*/  IMAD.WIDE.U32 R2, R39, 0x2, R2 ;  /* 0x0000000227027825 */ /* 0x000fe200078e0002 */
[----:B-1----:R-:W-:Y:S02]  /*0650*/  IADD3 R6, P5, PT, R4, UR4, RZ ;  /* 0x0000000404067c10 */ /* 0x002fe4000ffbe0ff */
[----:B0-----:R-:W-:Y:S02]  /*0660*/  IADD3 R4, P6, PT, R8, UR8, RZ ;  /* 0x0000000808047c10 */ /* 0x001fe4000ffde0ff */
[----:B------:R-:W-:Y:S02]  /*0670*/  IADD3 R2, P4, PT, R2, UR4, RZ ;  /* 0x0000000402027c10 */ /* 0x000fe4000ff9e0ff */
[----:B------:R-:W-:Y:S02]  /*0680*/  IADD3 R6, P2, PT, R6, 0x400, RZ ;  /* 0x0000040006067810 */ /* 0x000fe40007f5e0ff */
[----:B------:R-:W-:Y:S02]  /*0690*/  IADD3 R2, P0, PT, R2, 0x400, RZ ;  /* 0x0000040002027810 */ /* 0x000fe40007f1e0ff */
[----:B------:R-:W-:-:S02]  /*06a0*/  IADD3 R4, P3, PT, R4, 0x400, RZ ;  /* 0x0000040004047810 */ /* 0x000fc40007f7e0ff */
[----:B------:R-:W-:Y:S02]  /*06b0*/  IADD3.X R7, PT, PT, RZ, UR5, R5, P2, P5 ;  /* 0x00000005ff077c10 */ /* 0x000fe400097ea405 */
[----:B------:R-:W-:Y:S02]  /*06c0*/  IADD3.X R3, PT, PT, RZ, UR5, R3, P0, P4 ;  /* 0x00000005ff037c10 */ /* 0x000fe400087e8403 */
[----:B------:R-:W-:Y:S02]  /*06d0*/  IADD3.X R5, PT, PT, RZ, UR9, R9, P3, P6 ;  /* 0x00000009ff057c10 */ /* 0x000fe40009fec409 */
[----:B------:R-:W-:Y:S01]  /*06e0*/  PLOP3.LUT P0, PT, PT, PT, PT, 0x80, 0x8 ;  /* 0x000000000008781c */ /* 0x000fe20003f0f070 */
[----:B------:R-:W-:-:S12]  /*06f0*/  @!P1 BRA `(.L_x_5) ;  /* 0x0000000800389947 */ /* 0x000fd80003800000 */
[----:B------:R-:W-:Y:S02]  /*0700*/  PLOP3.LUT P0, PT, PT, PT, PT, 0x8, 0x80 ;  /* 0x000000000080781c */ /* 0x000fe40003f0e170 */
[----:B------:R-:W-:-:S11]  /*0710*/  IADD3 R8, PT, PT, R38, -0xc00, RZ ;  /* 0xfffff40026087810 */ /* 0x000fd60007ffe0ff */
.L_x_6:
[----:B------:R-:W2:Y:S04]  /*0720*/  LDG.E.U16.CONSTANT R33, desc[UR6][R2.64+-0x400] ;  /* 0xfffc000602217981 */ /* 0x000ea8000c1e9500 */
[----:B------:R-:W3:Y:S04]  /*0730*/  LDG.E.U16.CONSTANT R34, desc[UR6][R6.64+-0x400] ;  /* 0xfffc000606227981 */ /* 0x000ee8000c1e9500 */
[----:B------:R-:W4:Y:S04]  /*0740*/  LDG.E.U16.CONSTANT R32, desc[UR6][R2.64+0x400] ;  /* 0x0004000602207981 */ /* 0x000f28000c1e9500 */
        /* <DEDUP_REMOVED lines=27> */
[----:B------:R0:W4:Y:S04]  /*0900*/  LDG.E.U16.CONSTANT R15, desc[UR6][R2.64+0x1a00] ;  /* 0x001a0006020f7981 */ /* 0x000128000c1e9500 */
[----:B------:R1:W4:Y:S01]  /*0910*/  LDG.E.U16.CONSTANT R12, desc[UR6][R6.64+0x1a00] ;  /* 0x001a0006060c7981 */ /* 0x000322000c1e9500 */
[----:B------:R-:W-:-:S04]  /*0920*/  IADD3 R39, PT, PT, R39, 0x1000, RZ ;  /* 0x0000100027277810 */ /* 0x000fc80007ffe0ff */
[----:B------:R-:W-:Y:S02]  /*0930*/  ISETP.GE.AND P1, PT, R39, R8, PT ;  /* 0x000000082700720c */ /* 0x000fe40003f26270 */
[----:B0-----:R-:W-:Y:S02]  /*0940*/  IADD3 R2, P2, PT, R2, 0x2000, RZ ;  /* 0x0000200002027810 */ /* 0x001fe40007f5e0ff */
[----:B-1----:R-:W-:Y:S02]  /*0950*/  IADD3 R6, P3, PT, R6, 0x2000, RZ ;  /* 0x0000200006067810 */ /* 0x002fe40007f7e0ff */
[----:B------:R-:W-:Y:S02]  /*0960*/  IADD3.X R3, PT, PT, RZ, R3, RZ, P2, !PT ;  /* 0x00000003ff037210 */ /* 0x000fe400017fe4ff */
[----:B------:R-:W-:Y:S01]  /*0970*/  IADD3.X R7, PT, PT, RZ, R7, RZ, P3, !PT ;  /* 0x00000007ff077210 */ /* 0x000fe20001ffe4ff */
[----:B--2---:R-:W-:Y:S02]  /*0980*/  HADD2.F32 R33, -RZ, R33.H0_H0 ;  /* 0x20000021ff217230 */ /* 0x004fe40000004100 */
[----:B---3--:R-:W-:-:S05]  /*0990*/  HADD2.F32 R34, -RZ, R34.H0_H0 ;  /* 0x20000022ff227230 */ /* 0x008fca0000004100 */
[----:B------:R-:W-:-:S04]  /*09a0*/  FADD R34, -R33, R34 ;  /* 0x0000002221227221 */ /* 0x000fc80000000100 */
[----:B-----5:R-:W-:Y:S01]  /*09b0*/  FFMA R34, R0, R34, R33 ;  /* 0x0000002200227223 */ /* 0x020fe20000000021 */
[----:B----4-:R-:W-:Y:S02]  /*09c0*/  HADD2.F32 R33, -RZ, R32.H0_H0 ;  /* 0x20000020ff217230 */ /* 0x010fe40000004100 */
[----:B------:R-:W-:Y:S02]  /*09d0*/  HADD2.F32 R32, -RZ, R31.H0_H0 ;  /* 0x2000001fff207230 */ /* 0x000fe40000004100 */
[----:B------:R-:W-:Y:S02]  /*09e0*/  HADD2.F32 R31, -RZ, R30.H0_H0 ;  /* 0x2000001eff1f7230 */ /* 0x000fe40000004100 */
[----:B------:R-:W-:Y:S02]  /*09f0*/  HADD2.F32 R30, -RZ, R29.H0_H0 ;  /* 0x2000001dff1e7230 */ /* 0x000fe40000004100 */
[----:B------:R-:W-:Y:S02]  /*0a00*/  HADD2.F32 R29, -RZ, R28.H0_H0 ;  /* 0x2000001cff1d7230 */ /* 0x000fe40000004100 */
[----:B------:R-:W-:-:S02]  /*0a10*/  HADD2.F32 R19, -RZ, R19.H0_H0 ;  /* 0x20000013ff137230 */ /* 0x000fc40000004100 */
[----:B------:R-:W-:-:S05]  /*0a20*/  HADD2.F32 R28, -RZ, R23.H0_H0 ;  /* 0x20000017ff1c7230 */ /* 0x000fca0000004100 */
[----:B------:R-:W-:Y:S01]  /*0a30*/  FADD R28, -R19, R28 ;  /* 0x0000001c131c7221 */ /* 0x000fe20000000100 */
[----:B------:R-:W-:Y:S02]  /*0a40*/  HADD2.F32 R11, -RZ, R11.H0_H0 ;  /* 0x2000000bff0b7230 */ /* 0x000fe40000004100 */
[----:B------:R-:W-:Y:S02]  /*0a50*/  HADD2.F32 R10, -RZ, R10.H0_H0 ;  /* 0x2000000aff0a7230 */ /* 0x000fe40000004100 */
[----:B------:R-:W-:Y:S01]  /*0a60*/  FFMA R28, R0, R28, R19 ;  /* 0x0000001c001c7223 */ /* 0x000fe20000000013 */
[----:B------:R-:W-:Y:S02]  /*0a70*/  HADD2.F32 R19, -RZ, R18.H0_H0 ;  /* 0x20000012ff137230 */ /* 0x000fe40000004100 */
[----:B------:R-:W-:Y:S01]  /*0a80*/  FADD R10, -R11, R10 ;  /* 0x0000000a0b0a7221 */ /* 0x000fe20000000100 */
[----:B------:R-:W-:Y:S02]  /*0a90*/  HADD2.F32 R18, -RZ, R13.H0_H0 ;  /* 0x2000000dff127230 */ /* 0x000fe40000004100 */
[----:B------:R-:W-:-:S02]  /*0aa0*/  HADD2.F32 R23, -RZ, R26.H0_H0 ;  /* 0x2000001aff177230 */ /* 0x000fc40000004100 */
[----:B------:R-:W-:Y:S02]  /*0ab0*/  HADD2.F32 R13, -RZ, R16.H0_H0 ;  /* 0x20000010ff0d7230 */ /* 0x000fe40000004100 */
[----:B------:R-:W-:Y:S02]  /*0ac0*/  HADD2.F32 R35, -RZ, R35.H0_H0 ;  /* 0x20000023ff237230 */ /* 0x000fe40000004100 */
[----:B------:R-:W-:Y:S02]  /*0ad0*/  HADD2.F32 R36, -RZ, R36.H0_H0 ;  /* 0x20000024ff247230 */ /* 0x000fe40000004100 */
[----:B------:R-:W-:Y:S02]  /*0ae0*/  HADD2.F32 R37, -RZ, R37.H0_H0 ;  /* 0x20000025ff257230 */ /* 0x000fe40000004100 */
        /* <DEDUP_REMOVED lines=14> */
[----:B------:R-:W-:Y:S01]  /*0bd0*/  FADD R36, -R35, R36 ;  /* 0x0000002423247221 */ /* 0x000fe20000000100 */
        /* <DEDUP_REMOVED lines=12> */
[C---:B------:R-:W-:Y:S01]  /*0ca0*/  FFMA R10, R0.reuse, R10, R11 ;  /* 0x0000000a000a7223 */ /* 0x040fe2000000000b */
        /* <DEDUP_REMOVED lines=12> */
[----:B------:R-:W-:Y:S01]  /*0d70*/  FFMA R12, R0, R12, R15 ;  /* 0x0000000c000c7223 */ /* 0x000fe2000000000f */
[----:B------:R-:W-:-:S02]  /*0d80*/  F2FP.F16.F32.PACK_AB R10, RZ, R10 ;  /* 0x0000000aff0a723e */ /* 0x000fc400000000ff */
[----:B------:R-:W-:Y:S02]  /*0d90*/  IADD3 R9, P4, PT, R4, 0x2000, RZ ;  /* 0x0000200004097810 */ /* 0x000fe40007f9e0ff */
[----:B------:R-:W-:Y:S02]  /*0da0*/  F2FP.F16.F32.PACK_AB R34, RZ, R34 ;  /* 0x00000022ff22723e */ /* 0x000fe400000000ff */
[----:B------:R-:W-:Y:S02]  /*0db0*/  F2FP.F16.F32.PACK_AB R36, RZ, R36 ;  /* 0x00000024ff24723e */ /* 0x000fe400000000ff */
[----:B------:R-:W-:Y:S02]  /*0dc0*/  F2FP.F16.F32.PACK_AB R40, RZ, R40 ;  /* 0x00000028ff28723e */ /* 0x000fe400000000ff */
[----:B------:R-:W-:Y:S02]  /*0dd0*/  F2FP.F16.F32.PACK_AB R42, RZ, R42 ;  /* 0x0000002aff2a723e */ /* 0x000fe400000000ff */
[----:B------:R-:W-:-:S02]  /*0de0*/  F2FP.F16.F32.PACK_AB R32, RZ, R32 ;  /* 0x00000020ff20723e */ /* 0x000fc400000000ff */
[----:B------:R-:W-:Y:S02]  /*0df0*/  F2FP.F16.F32.PACK_AB R30, RZ, R30 ;  /* 0x0000001eff1e723e */ /* 0x000fe400000000ff */
        /* <DEDUP_REMOVED lines=9> */
[----:B------:R-:W-:Y:S02]  /*0e90*/  PRMT R11, R10, 0x7610, R11 ;  /* 0x000076100a0b7816 */ /* 0x000fe4000000000b */
[----:B------:R-:W-:Y:S01]  /*0ea0*/  IADD3.X R10, PT, PT, RZ, R5, RZ, P4, !PT ;  /* 0x00000005ff0a7210 */ /* 0x000fe200027fe4ff */
[----:B------:R-:W-:Y:S04]  /*0eb0*/  STG.E.U16 desc[UR6][R4.64+-0x400], R34 ;  /* 0xfffc002204007986 */ /* 0x000fe8000c101506 */
        /* <DEDUP_REMOVED lines=14> */
[----:B------:R0:W-:Y:S02]  /*0fa0*/  STG.E.U16 desc[UR6][R4.64+0x1a00], R12 ;  /* 0x001a000c04007986 */ /* 0x0001e4000c101506 */
[----:B0-----:R-:W-:-:S02]  /*0fb0*/  MOV R4, R9 ;  /* 0x0000000900047202 */ /* 0x001fc40000000f00 */
[----:B------:R-:W-:Y:S01]  /*0fc0*/  MOV R5, R10 ;  /* 0x0000000a00057202 */ /* 0x000fe20000000f00 */
[----:B------:R-:W-:Y:S06]  /*0fd0*/  @!P1 BRA `(.L_x_6) ;  /* 0xfffffff400d09947 */ /* 0x000fec000383ffff */
.L_x_5:
[----:B------:R-:W-:Y:S05]  /*0fe0*/  BSYNC.RECONVERGENT B0 ;  /* 0x0000000000007941 */ /* 0x000fea0003800200 */
.L_x_4:
[----:B------:R-:W-:Y:S01]  /*0ff0*/  IADD3 R8, PT, PT, -R39, R38, RZ ;  /* 0x0000002627087210 */ /* 0x000fe20007ffe1ff */
[----:B------:R-:W-:Y:S03]  /*1000*/  BSSY.RECONVERGENT B0, `(.L_x_7) ;  /* 0x000004d000007945 */ /* 0x000fe60003800200 */
[----:B------:R-:W-:-:S13]  /*1010*/  ISETP.GT.AND P1, PT, R8, 0x400, PT ;  /* 0x000004000800780c */ /* 0x000fda0003f24270 */
[----:B------:R-:W-:Y:S05]  /*1020*/  @!P1 BRA `(.L_x_8) ;  /* 0x0000000400289947 */ /* 0x000fea0003800000 */
        /* <DEDUP_REMOVED lines=16> */
[----:B------:R-:W-:-:S02]  /*1130*/  PLOP3.LUT P0, PT, PT, PT, PT, 0x8, 0x80 ;  /* 0x000000000080781c */ /* 0x000fc40003f0e170 */
[----:B------:R-:W-:Y:S02]  /*1140*/  IADD3 R39, PT, PT, R39, 0x800, RZ ;  /* 0x0000080027277810 */ /* 0x000fe40007ffe0ff */
[----:B0-----:R-:W-:Y:S02]  /*1150*/  IADD3 R2, P1, PT, R2, 0x1000, RZ ;  /* 0x0000100002027810 */ /* 0x001fe40007f3e0ff */
[----:B-1----:R-:W-:Y:S02]  /*1160*/  IADD3 R6, P2, PT, R6, 0x1000, RZ ;  /* 0x0000100006067810 */ /* 0x002fe40007f5e0ff */
[----:B------:R-:W-:Y:S02]  /*1170*/  IADD3.X R3, PT, PT, RZ, R3, RZ, P1, !PT ;  /* 0x00000003ff037210 */ /* 0x000fe40000ffe4ff */
[----:B------:R-:W-:Y:S01]  /*1180*/  IADD3.X R7, PT, PT, RZ, R7, RZ, P2, !PT ;  /* 0x00000007ff077210 */ /* 0x000fe200017fe4ff */
[----:B--2---:R-:W-:Y:S01]  /*1190*/  HADD2.F32 R9, -RZ, R8.H0_H0 ;  /* 0x20000008ff097230 */ /* 0x004fe20000004100 */
[----:B------:R-:W-:Y:S01]  /*11a0*/  IADD3 R8, P3, PT, R4, 0x1000, RZ ;  /* 0x0000100004087810 */ /* 0x000fe20007f7e0ff */
[----:B---3--:R-:W-:-:S02]  /*11b0*/  HADD2.F32 R10, -RZ, R10.H0_H0 ;  /* 0x2000000aff0a7230 */ /* 0x008fc40000004100 */
[----:B----4-:R-:W-:-:S03]  /*11c0*/  HADD2.F32 R11, -RZ, R11.H0_H0 ;  /* 0x2000000bff0b7230 */ /* 0x010fc60000004100 */
[----:B------:R-:W-:Y:S01]  /*11d0*/  FADD R10, -R9, R10 ;  /* 0x0000000a090a7221 */ /* 0x000fe20000000100 */
[----:B------:R-:W-:-:S03]  /*11e0*/  HADD2.F32 R12, -RZ, R12.H0_H0 ;  /* 0x2000000cff0c7230 */ /* 0x000fc60000004100 */
[C---:B-----5:R-:W-:Y:S01]  /*11f0*/  FFMA R10, R0.reuse, R10, R9 ;  /* 0x0000000a000a7223 */ /* 0x060fe20000000009 */
[----:B------:R-:W-:Y:S01]  /*1200*/  IADD3.X R9, PT, PT, RZ, R5, RZ, P3, !PT ;  /* 0x00000005ff097210 */ /* 0x000fe20001ffe4ff */
[----:B------:R-:W-:Y:S02]  /*1210*/  HADD2.F32 R13, -RZ, R13.H0_H0 ;  /* 0x2000000dff0d7230 */ /* 0x000fe40000004100 */
[----:B------:R-:W-:Y:S01]  /*1220*/  FADD R12, -R11, R12 ;  /* 0x0000000c0b0c7221 */ /* 0x000fe20000000100 */
[----:B------:R-:W-:Y:S01]  /*1230*/  F2FP.F16.F32.PACK_AB R10, RZ, R10 ;  /* 0x0000000aff0a723e */ /* 0x000fe200000000ff */
[----:B------:R-:W-:Y:S02]  /*1240*/  HADD2.F32 R14, -RZ, R14.H0_H0 ;  /* 0x2000000eff0e7230 */ /* 0x000fe40000004100 */
[----:B------:R-:W-:Y:S02]  /*1250*/  FFMA R12, R0, R12, R11 ;  /* 0x0000000c000c7223 */ /* 0x000fe4000000000b */
[----:B------:R-:W-:Y:S01]  /*1260*/  STG.E.U16 desc[UR6][R4.64+-0x400], R10 ;  /* 0xfffc000a04007986 */ /* 0x000fe2000c101506 */
[----:B------:R-:W-:-:S02]  /*1270*/  HADD2.F32 R15, -RZ, R15.H0_H0 ;  /* 0x2000000fff0f7230 */ /* 0x000fc40000004100 */
[----:B------:R-:W-:Y:S01]  /*1280*/  FADD R14, -R13, R14 ;  /* 0x0000000e0d0e7221 */ /* 0x000fe20000000100 */
[----:B------:R-:W-:Y:S01]  /*1290*/  F2FP.F16.F32.PACK_AB R12, RZ, R12 ;  /* 0x0000000cff0c723e */ /* 0x000fe200000000ff */
[----:B------:R-:W-:Y:S02]  /*12a0*/  HADD2.F32 R16, -RZ, R16.H0_H0 ;  /* 0x20000010ff107230 */ /* 0x000fe40000004100 */
[----:B------:R-:W-:Y:S02]  /*12b0*/  FFMA R14, R0, R14, R13 ;  /* 0x0000000e000e7223 */ /* 0x000fe4000000000d */
[----:B------:R-:W-:Y:S01]  /*12c0*/  STG.E.U16 desc[UR6][R4.64+-0x200], R12 ;  /* 0xfffe000c04007986 */ /* 0x000fe2000c101506 */
[----:B------:R-:W-:Y:S02]  /*12d0*/  HADD2.F32 R17, -RZ, R17.H0_H0 ;  /* 0x20000011ff117230 */ /* 0x000fe40000004100 */
[----:B------:R-:W-:Y:S01]  /*12e0*/  FADD R16, -R15, R16 ;  /* 0x000000100f107221 */ /* 0x000fe20000000100 */
[----:B------:R-:W-:Y:S01]  /*12f0*/  F2FP.F16.F32.PACK_AB R14, RZ, R14 ;  /* 0x0000000eff0e723e */ /* 0x000fe200000000ff */
[----:B------:R-:W-:-:S02]  /*1300*/  HADD2.F32 R18, -RZ, R18.H0_H0 ;  /* 0x20000012ff127230 */ /* 0x000fc40000004100 */
[C---:B------:R-:W-:Y:S02]  /*1310*/  FFMA R16, R0.reuse, R16, R15 ;  /* 0x0000001000107223 */ /* 0x040fe4000000000f */
[----:B------:R-:W-:Y:S01]  /*1320*/  STG.E.U16 desc[UR6][R4.64], R14 ;  /* 0x0000000e04007986 */ /* 0x000fe2000c101506 */
        /* <DEDUP_REMOVED lines=18> */
[----:B------:R-:W-:Y:S02]  /*1450*/  FADD R24, -R23, R24 ;  /* 0x0000001817187221 */ /* 0x000fe40000000100 */
[----:B------:R-:W-:Y:S02]  /*1460*/  F2FP.F16.F32.PACK_AB R22, RZ, R22 ;  /* 0x00000016ff16723e */ /* 0x000fe400000000ff */
[----:B------:R-:W-:-:S03]  /*1470*/  FFMA R24, R0, R24, R23 ;  /* 0x0000001800187223 */ /* 0x000fc60000000017 */
[----:B------:R-:W-:Y:S02]  /*1480*/  STG.E.U16 desc[UR6][R4.64+0x800], R22 ;  /* 0x0008001604007986 */ /* 0x000fe4000c101506 */
[----:B------:R-:W-:-:S05]  /*1490*/  F2FP.F16.F32.PACK_AB R24, RZ, R24 ;  /* 0x00000018ff18723e */ /* 0x000fca00000000ff */
[----:B------:R0:W-:Y:S02]  /*14a0*/  STG.E.U16 desc[UR6][R4.64+0xa00], R24 ;  /* 0x000a001804007986 */ /* 0x0001e4000c101506 */
[----:B0-----:R-:W-:Y:S02]  /*14b0*/  MOV R4, R8 ;  /* 0x0000000800047202 */ /* 0x001fe40000000f00 */
[----:B------:R-:W-:-:S07]  /*14c0*/  MOV R5, R9 ;  /* 0x0000000900057202 */ /* 0x000fce0000000f00 */
.L_x_8:
[----:B------:R-:W-:Y:S05]  /*14d0*/  BSYNC.RECONVERGENT B0 ;  /* 0x0000000000007941 */ /* 0x000fea0003800200 */
.L_x_7:
[----:B------:R-:W-:-:S13]  /*14e0*/  ISETP.LT.OR P0, PT, R39, R38, P0 ;  /* 0x000000262700720c */ /* 0x000fda0000701670 */
[----:B------:R-:W-:Y:S05]  /*14f0*/  @!P0 EXIT ;  /* 0x000000000000894d */ /* 0x000fea0003800000 */
[----:B------:R-:W2:Y:S04]  /*1500*/  LDG.E.U16.CONSTANT R8, desc[UR6][R2.64+-0x400] ;  /* 0xfffc000602087981 */ /* 0x000ea8000c1e9500 */
[----:B------:R-:W3:Y:S04]  /*1510*/  LDG.E.U16.CONSTANT R10, desc[UR6][R6.64+-0x400] ;  /* 0xfffc0006060a7981 */ /* 0x000ee8000c1e9500 */
[----:B------:R-:W4:Y:S04]  /*1520*/  LDG.E.U16.CONSTANT R11, desc[UR6][R2.64+-0x200] ;  /* 0xfffe0006020b7981 */ /* 0x000f28000c1e9500 */
[----:B------:R-:W4:Y:S04]  /*1530*/  LDG.E.U16.CONSTANT R12, desc[UR6][R6.64+-0x200] ;  /* 0xfffe0006060c7981 */ /* 0x000f28000c1e9500 */
[----:B------:R-:W4:Y:S04]  /*1540*/  LDG.E.U16.CONSTANT R13, desc[UR6][R2.64] ;  /* 0x00000006020d7981 */ /* 0x000f28000c1e9500 */
[----:B------:R-:W4:Y:S04]  /*1550*/  LDG.E.U16.CONSTANT R15, desc[UR6][R2.64+0x200] ;  /* 0x00020006020f7981 */ /* 0x000f28000c1e9500 */
[----:B------:R-:W4:Y:S04]  /*1560*/  LDG.E.U16.CONSTANT R14, desc[UR6][R6.64] ;  /* 0x00000006060e7981 */ /* 0x000f28000c1e9500 */
[----:B------:R-:W4:Y:S01]  /*1570*/  LDG.E.U16.CONSTANT R16, desc[UR6][R6.64+0x200] ;  /* 0x0002000606107981 */ /* 0x000f22000c1e9500 */
[----:B--2---:R-:W-:-:S02]  /*1580*/  HADD2.F32 R9, -RZ, R8.H0_H0 ;  /* 0x20000008ff097230 */ /* 0x004fc40000004100 */
[----:B---3--:R-:W-:Y:S02]  /*1590*/  HADD2.F32 R10, -RZ, R10.H0_H0 ;  /* 0x2000000aff0a7230 */ /* 0x008fe40000004100 */
[----:B----4-:R-:W-:-:S03]  /*15a0*/  HADD2.F32 R11, -RZ, R11.H0_H0 ;  /* 0x2000000bff0b7230 */ /* 0x010fc60000004100 */
[----:B------:R-:W-:Y:S01]  /*15b0*/  FADD R10, -R9, R10 ;  /* 0x0000000a090a7221 */ /* 0x000fe20000000100 */
[----:B------:R-:W-:-:S03]  /*15c0*/  HADD2.F32 R12, -RZ, R12.H0_H0 ;  /* 0x2000000cff0c7230 */ /* 0x000fc60000004100 */
[C---:B-----5:R-:W-:Y:S01]  /*15d0*/  FFMA R10, R0.reuse, R10, R9 ;  /* 0x0000000a000a7223 */ /* 0x060fe20000000009 */
[----:B------:R-:W-:Y:S02]  /*15e0*/  HADD2.F32 R13, -RZ, R13.H0_H0 ;  /* 0x2000000dff0d7230 */ /* 0x000fe40000004100 */
[----:B------:R-:W-:Y:S02]  /*15f0*/  FADD R12, -R11, R12 ;  /* 0x0000000c0b0c7221 */ /* 0x000fe40000000100 */
[----:B------:R-:W-:Y:S01]  /*1600*/  F2FP.F16.F32.PACK_AB R10, RZ, R10 ;  /* 0x0000000aff0a723e */ /* 0x000fe200000000ff */
[----:B------:R-:W-:Y:S02]  /*1610*/  HADD2.F32 R15, -RZ, R15.H0_H0 ;  /* 0x2000000fff0f7230 */ /* 0x000fe40000004100 */
[----:B------:R-:W-:Y:S02]  /*1620*/  FFMA R12, R0, R12, R11 ;  /* 0x0000000c000c7223 */ /* 0x000fe4000000000b */
[----:B------:R-:W-:Y:S01]  /*1630*/  STG.E.U16 desc[UR6][R4.64+-0x400], R10 ;  /* 0xfffc000a04007986 */ /* 0x000fe2000c101506 */
[----:B------:R-:W-:-:S02]  /*1640*/  HADD2.F32 R14, -RZ, R14.H0_H0 ;  /* 0x2000000eff0e7230 */ /* 0x000fc40000004100 */
[----:B------:R-:W-:Y:S01]  /*1650*/  F2FP.F16.F32.PACK_AB R12, RZ, R12 ;  /* 0x0000000cff0c723e */ /* 0x000fe200000000ff */
[----:B------:R-:W-:Y:S02]  /*1660*/  HADD2.F32 R16, -RZ, R16.H0_H0 ;  /* 0x20000010ff107230 */ /* 0x000fe40000004100 */
[----:B------:R-:W-:Y:S02]  /*1670*/  FADD R14, -R13, R14 ;  /* 0x0000000e0d0e7221 */ /* 0x000fe40000000100 */
[----:B------:R-:W-:Y:S01]  /*1680*/  STG.E.U16 desc[UR6][R4.64+-0x200], R12 ;  /* 0xfffe000c04007986 */ /* 0x000fe2000c101506 */
[----:B------:R-:W-:Y:S01]  /*1690*/  FADD R16, -R15, R16 ;  /* 0x000000100f107221 */ /* 0x000fe20000000100 */
[----:B------:R-:W-:-:S03]  /*16a0*/  FFMA R14, R0, R14, R13 ;  /* 0x0000000e000e7223 */ /* 0x000fc6000000000d */
[----:B------:R-:W-:Y:S02]  /*16b0*/  FFMA R16, R0, R16, R15 ;  /* 0x0000001000107223 */ /* 0x000fe4000000000f */
[----:B------:R-:W-:-:S03]  /*16c0*/  F2FP.F16.F32.PACK_AB R14, RZ, R14 ;  /* 0x0000000eff0e723e */ /* 0x000fc600000000ff */
[----:B------:R-:W-:Y:S02]  /*16d0*/  F2FP.F16.F32.PACK_AB R16, RZ, R16 ;  /* 0x00000010ff10723e */ /* 0x000fe400000000ff */
[----:B------:R-:W-:Y:S04]  /*16e0*/  STG.E.U16 desc[UR6][R4.64], R14 ;  /* 0x0000000e04007986 */ /* 0x000fe8000c101506 */
[----:B------:R-:W-:Y:S01]  /*16f0*/  STG.E.U16 desc[UR6][R4.64+0x200], R16 ;  /* 0x0002001004007986 */ /* 0x000fe2000c101506 */
[----:B------:R-:W-:Y:S05]  /*1700*/  EXIT ;  /* 0x000000000000794d */ /* 0x000fea0003800000 */
.L_x_0:
[----:B------:R-:W-:-:S04]  /*1710*/  SHF.R.S32.HI R38, RZ, 0x3, R38 ;  /* 0x00000003ff267819 */ /* 0x000fc80000011426 */
        /* <DEDUP_REMOVED lines=10> */
[C---:B------:R-:W-:Y:S01]  /*17c0*/  IMAD.WIDE.U32 R4, R39.reuse, 0x10, RZ ;  /* 0x0000001027047825 */ /* 0x040fe200078e00ff */
[----:B------:R-:W-:Y:S01]  /*17d0*/  LEA.HI R10, R10, 0x1, RZ, 0x18 ;  /* 0x000000010a0a7811 */ /* 0x000fe200078fc0ff */
[----:B------:R-:W1:Y:S03]  /*17e0*/  LDCU.64 UR8, c[0x0][0x380] ;  /* 0x00007000ff0877ac */ /* 0x000e660008000a00 */
[----:B------:R-:W-:Y:S01]  /*17f0*/  SHF.L.U32 R16, R10, 0x8, RZ ;  /* 0x000000080a107819 */ /* 0x000fe200000006ff */
[----:B------:R-:W-:Y:S01]  /*1800*/  IMAD.WIDE R6, R12, 0x2, R4 ;  /* 0x000000020c067825 */ /* 0x000fe200078e0204 */
[----:B------:R-:W-:Y:S02]  /*1810*/  LEA R4, P1, R2, R4, 0x1 ;  /* 0x0000000402047211 */ /* 0x000fe400078208ff */
[----:B------:R-:W-:-:S02]  /*1820*/  LOP3.LUT R39, R39, 0x300, R16, 0xf8, !PT ;  /* 0x0000030027277812 */ /* 0x000fc400078ef810 */
[----:B------:R-:W-:Y:S01]  /*1830*/  LOP3.LUT R10, R10, 0x3, RZ, 0xc0, !PT ;  /* 0x000000030a0a7812 */ /* 0x000fe200078ec0ff */
[----:B------:R-:W-:-:S03]  /*1840*/  IMAD.WIDE R8, R14, 0x2, R6 ;  /* 0x000000020e087825 */ /* 0x000fc600078e0206 */
[----:B------:R-:W-:Y:S01]  /*1850*/  IADD3 R15, PT, PT, -R10, RZ, RZ ;  /* 0x000000ff0a0f7210 */ /* 0x000fe20007ffe1ff */
[----:B------:R-:W-:Y:S01]  /*1860*/  IMAD.WIDE R6, R13, 0x2, R6 ;  /* 0x000000020d067825 */ /* 0x000fe200078e0206 */
[----:B0-----:R-:W-:Y:S02]  /*1870*/  IADD3 R16, P2, PT, R4, UR4, RZ ;  /* 0x0000000404107c10 */ /* 0x001fe4000ff5e0ff */
[----:B------:R-:W-:Y:S02]  /*1880*/  LEA.HI.X R4, R2, R5, R3, 0x1, P1 ;  /* 0x0000000502047211 */ /* 0x000fe400008f0c03 */
[----:B-1----:R-:W-:Y:S02]  /*1890*/  IADD3 R18, P3, PT, R8, UR8, RZ ;  /* 0x0000000808127c10 */ /* 0x002fe4000ff7e0ff */
[----:B------:R-:W-:Y:S02]  /*18a0*/  IADD3 R20, P4, PT, R6, UR8, RZ ;  /* 0x0000000806147c10 */ /* 0x000fe4000ff9e0ff */
[----:B------:R-:W-:-:S02]  /*18b0*/  IADD3.X R19, PT, PT, R9, UR9, RZ, P3, !PT ;  /* 0x0000000909137c10 */ /* 0x000fc40009ffe4ff */
[----:B------:R-:W-:Y:S02]  /*18c0*/  IADD3.X R21, PT, PT, R7, UR9, RZ, P4, !PT ;  /* 0x0000000907157c10 */ /* 0x000fe4000a7fe4ff */
[----:B------:R-:W-:-:S07]  /*18d0*/  IADD3.X R17, PT, PT, R4, UR5, RZ, P2, !PT ;  /* 0x0000000504117c10 */ /* 0x000fce00097fe4ff */
.L_x_11:
[----:B0-----:R0:W2:Y:S04]  /*18e0*/  LDG.E.128.CONSTANT R4, desc[UR6][R20.64] ;  /* 0x0000000614047981 */ /* 0x0010a8000c1e9d00 */
[----:B------:R1:W3:Y:S01]  /*18f0*/  LDG.E.128.CONSTANT R8, desc[UR6][R18.64] ;  /* 0x0000000612087981 */ /* 0x0002e2000c1e9d00 */
[----:B------:R-:W-:-:S04]  /*1900*/  IADD3 R15, PT, PT, R15, 0x1, RZ ;  /* 0x000000010f0f7810 */ /* 0x000fc80007ffe0ff */
[----:B------:R-:W-:Y:S02]  /*1910*/  ISETP.NE.AND P1, PT, R15, RZ, PT ;  /* 0x000000ff0f00720c */ /* 0x000fe40003f25270 */
[----:B0-----:R-:W-:Y:S02]  /*1920*/  IADD3 R20, P4, PT, R20, 0x1000, RZ ;  /* 0x0000100014147810 */ /* 0x001fe40007f9e0ff */
[----:B-1----:R-:W-:Y:S02]  /*1930*/  IADD3 R18, P3, PT, R18, 0x1000, RZ ;  /* 0x0000100012127810 */ /* 0x002fe40007f7e0ff */
[----:B------:R-:W-:Y:S02]  /*1940*/  IADD3.X R21, PT, PT, RZ, R21, RZ, P4, !PT ;  /* 0x00000015ff157210 */ /* 0x000fe400027fe4ff */
[----:B------:R-:W-:Y:S01]  /*1950*/  IADD3.X R19, PT, PT, RZ, R19, RZ, P3, !PT ;  /* 0x00000013ff137210 */ /* 0x000fe20001ffe4ff */
[--C-:B--2---:R-:W-:Y:S02]  /*1960*/  HADD2.F32 R23, -RZ, R4.reuse.H0_H0 ;  /* 0x20000004ff177230 */ /* 0x104fe40000004100 */
[----:B------:R-:W-:-:S02]  /*1970*/  HADD2.F32 R25, -RZ, R4.H1_H1 ;  /* 0x30000004ff197230 */ /* 0x000fc40000004100 */
[--C-:B------:R-:W-:Y:S02]  /*1980*/  HADD2.F32 R31, -RZ, R6.reuse.H0_H0 ;  /* 0x20000006ff1f7230 */ /* 0x100fe40000004100 */
[----:B------:R-:W-:Y:S02]  /*1990*/  HADD2.F32 R33, -RZ, R6.H1_H1 ;  /* 0x30000006ff217230 */ /* 0x000fe40000004100 */
[----:B------:R-:W-:Y:S02]  /*19a0*/  HADD2.F32 R27, -RZ, R5.H0_H0 ;  /* 0x20000005ff1b7230 */ /* 0x000fe40000004100 */
[----:B---3--:R-:W-:Y:S02]  /*19b0*/  HADD2.F32 R4, -RZ, R8.H0_H0 ;  /* 0x20000008ff047230 */ /* 0x008fe40000004100 */
[----:B------:R-:W-:Y:S02]  /*19c0*/  HADD2.F32 R6, -RZ, R9.H0_H0 ;  /* 0x20000009ff067230 */ /* 0x000fe40000004100 */
[----:B------:R-:W-:-:S02]  /*19d0*/  HADD2.F32 R24, -RZ, R10.H0_H0 ;  /* 0x2000000aff187230 */ /* 0x000fc40000004100 */
[----:B------:R-:W-:Y:S01]  /*19e0*/  FADD R4, -R23, R4 ;  /* 0x0000000417047221 */ /* 0x000fe20000000100 */
[----:B------:R-:W-:Y:S02]  /*19f0*/  HADD2.F32 R29, -RZ, R5.H1_H1 ;  /* 0x30000005ff1d7230 */ /* 0x000fe40000004100 */
[----:B------:R-:W-:Y:S01]  /*1a00*/  FADD R6, -R27, R6 ;  /* 0x000000061b067221 */ /* 0x000fe20000000100 */
[--C-:B------:R-:W-:Y:S02]  /*1a10*/  HADD2.F32 R35, -RZ, R7.reuse.H0_H0 ;  /* 0x20000007ff237230 */ /* 0x100fe40000004100 */
[----:B------:R-:W-:Y:S01]  /*1a20*/  FADD R24, -R31, R24 ;  /* 0x000000181f187221 */ /* 0x000fe20000000100 */
[----:B------:R-:W-:Y:S02]  /*1a30*/  HADD2.F32 R37, -RZ, R7.H1_H1 ;  /* 0x30000007ff257230 */ /* 0x000fe40000004100 */
[----:B-----5:R-:W-:Y:S01]  /*1a40*/  FFMA R5, R0, R6, R27 ;  /* 0x0000000600057223 */ /* 0x020fe2000000001b */
[----:B------:R-:W-:-:S02]  /*1a50*/  HADD2.F32 R8, -RZ, R8.H1_H1 ;  /* 0x30000008ff087230 */ /* 0x000fc40000004100 */
[C---:B------:R-:W-:Y:S01]  /*1a60*/  FFMA R4, R0.reuse, R4, R23 ;  /* 0x0000000400047223 */ /* 0x040fe20000000017 */
[----:B------:R-:W-:Y:S02]  /*1a70*/  HADD2.F32 R22, -RZ, R9.H1_H1 ;  /* 0x30000009ff167230 */ /* 0x000fe40000004100 */
[----:B------:R-:W-:Y:S01]  /*1a80*/  FFMA R6, R0, R24, R31 ;  /* 0x0000001800067223 */ /* 0x000fe2000000001f */
[----:B------:R-:W-:Y:S02]  /*1a90*/  HADD2.F32 R10, -RZ, R10.H1_H1 ;  /* 0x3000000aff0a7230 */ /* 0x000fe40000004100 */
[----:B------:R-:W-:Y:S01]  /*1aa0*/  FADD R8, -R25, R8 ;  /* 0x0000000819087221 */ /* 0x000fe20000000100 */
[--C-:B------:R-:W-:Y:S02]  /*1ab0*/  HADD2.F32 R26, -RZ, R11.reuse.H0_H0 ;  /* 0x2000000bff1a7230 */ /* 0x100fe40000004100 */
[----:B------:R-:W-:Y:S01]  /*1ac0*/  FADD R22, -R29, R22 ;  /* 0x000000161d167221 */ /* 0x000fe20000000100 */
[----:B------:R-:W-:-:S02]  /*1ad0*/  HADD2.F32 R28, -RZ, R11.H1_H1 ;  /* 0x3000000bff1c7230 */ /* 0x000fc40000004100 */
[----:B------:R-:W-:Y:S01]  /*1ae0*/  FADD R10, -R33, R10 ;  /* 0x0000000a210a7221 */ /* 0x000fe20000000100 */
[C---:B------:R-:W-:Y:S01]  /*1af0*/  FFMA R25, R0.reuse, R8, R25 ;  /* 0x0000000800197223 */ /* 0x040fe20000000019 */
[----:B------:R-:W-:Y:S01]  /*1b00*/  FADD R26, -R35, R26 ;  /* 0x0000001a231a7221 */ /* 0x000fe20000000100 */
[C---:B------:R-:W-:Y:S01]  /*1b10*/  FFMA R22, R0.reuse, R22, R29 ;  /* 0x0000001600167223 */ /* 0x040fe2000000001d */
[----:B------:R-:W-:Y:S01]  /*1b20*/  FADD R28, -R37, R28 ;  /* 0x0000001c251c7221 */ /* 0x000fe20000000100 */
[C---:B------:R-:W-:Y:S01]  /*1b30*/  FFMA R33, R0.reuse, R10, R33 ;  /* 0x0000000a00217223 */ /* 0x040fe20000000021 */
[C---:B------:R-:W-:Y:S01]  /*1b40*/  FFMA R7, R0.reuse, R26, R35 ;  /* 0x0000001a00077223 */ /* 0x040fe20000000023 */
[----:B------:R-:W-:Y:S01]  /*1b50*/  F2FP.F16.F32.PACK_AB R4, R25, R4 ;  /* 0x000000041904723e */ /* 0x000fe200000000ff */
[----:B------:R-:W-:Y:S01]  /*1b60*/  FFMA R28, R0, R28, R37 ;  /* 0x0000001c001c7223 */ /* 0x000fe20000000025 */
[----:B------:R-:W-:Y:S02]  /*1b70*/  F2FP.F16.F32.PACK_AB R5, R22, R5 ;  /* 0x000000051605723e */ /* 0x000fe400000000ff */
[----:B------:R-:W-:-:S02]  /*1b80*/  F2FP.F16.F32.PACK_AB R6, R33, R6 ;  /* 0x000000062106723e */ /* 0x000fc400000000ff */
[----:B------:R-:W-:Y:S02]  /*1b90*/  F2FP.F16.F32.PACK_AB R7, R28, R7 ;  /* 0x000000071c07723e */ /* 0x000fe400000000ff */
[----:B------:R-:W-:Y:S02]  /*1ba0*/  MOV R8, R16 ;  /* 0x0000001000087202 */ /* 0x000fe40000000f00 */
[----:B------:R-:W-:Y:S02]  /*1bb0*/  MOV R9, R17 ;  /* 0x0000001100097202 */ /* 0x000fe40000000f00 */
[----:B------:R-:W-:-:S03]  /*1bc0*/  IADD3 R16, P2, PT, R16, 0x1000, RZ ;  /* 0x0000100010107810 */ /* 0x000fc60007f5e0ff */
[----:B------:R0:W-:Y:S01]  /*1bd0*/  STG.E.128 desc[UR6][R8.64], R4 ;  /* 0x0000000408007986 */ /* 0x0001e2000c101d06 */
[----:B------:R-:W-:Y:S01]  /*1be0*/  IADD3.X R17, PT, PT, RZ, R17, RZ, P2, !PT ;  /* 0x00000011ff117210 */ /* 0x000fe200017fe4ff */
[----:B------:R-:W-:Y:S08]  /*1bf0*/  @P1 BRA `(.L_x_11) ;  /* 0xfffffffc00381947 */ /* 0x000ff0000383ffff */
.L_x_10:
[----:B------:R-:W-:Y:S05]  /*1c00*/  BSYNC.RECONVERGENT B0 ;  /* 0x0000000000007941 */ /* 0x000fea0003800200 */
.L_x_9:
[----:B------:R-:W-:Y:S05]  /*1c10*/  @!P0 EXIT ;  /* 0x000000000000894d */ /* 0x000fea0003800000 */
[----:B------:R-:W1:Y:S01]  /*1c20*/  LDCU.64 UR8, c[0x0][0x3a0] ;  /* 0x00007400ff0877ac */ /* 0x000e620008000a00 */
[----:B0-----:R-:W-:Y:S01]  /*1c30*/  IMAD.WIDE.U32 R4, R39, 0x10, RZ ;  /* 0x0000001027047825 */ /* 0x001fe200078e00ff */
[----:B------:R-:W0:Y:S03]  /*1c40*/  LDCU.64 UR4, c[0x0][0x380] ;  /* 0x00007000ff0477ac */ /* 0x000e260008000a00 */
[----:B------:R-:W-:Y:S01]  /*1c50*/  IMAD.WIDE R6, R12, 0x2, R4 ;  /* 0x000000020c067825 */ /* 0x000fe200078e0204 */
[----:B------:R-:W-:-:S04]  /*1c60*/  LEA R4, P0, R2, R4, 0x1 ;  /* 0x0000000402047211 */ /* 0x000fc800078008ff */
[----:B------:R-:W-:Y:S01]  /*1c70*/  LEA.HI.X R3, R2, R5, R3, 0x1, P0 ;  /* 0x0000000502037211 */ /* 0x000fe200000f0c03 */
[----:B------:R-:W-:-:S04]  /*1c80*/  IMAD.WIDE R8, R13, 0x2, R6 ;  /* 0x000000020d087825 */ /* 0x000fc800078e0206 */
[----:B------:R-:W-:Y:S01]  /*1c90*/  IMAD.WIDE R6, R14, 0x2, R6 ;  /* 0x000000020e067825 */ /* 0x000fe200078e0206 */
        /* <DEDUP_REMOVED lines=8> */
[----:B------:R-:W-:-:S07]  /*1d20*/  IADD3.X R3, PT, PT, RZ, UR5, R7, P1, P4 ;  /* 0x00000005ff037c10 */ /* 0x000fce0008fe8407 */
.L_x_12:
[----:B0-----:R-:W2:Y:S04]  /*1d30*/  LDG.E.128.CONSTANT R4, desc[UR6][R36.64+-0x2000] ;  /* 0xffe0000624047981 */ /* 0x001ea8000c1e9d00 */
[----:B------:R-:W3:Y:S04]  /*1d40*/  LDG.E.128.CONSTANT R8, desc[UR6][R2.64+-0x2000] ;  /* 0xffe0000602087981 */ /* 0x000ee8000c1e9d00 */
[----:B------:R-:W4:Y:S04]  /*1d50*/  LDG.E.128.CONSTANT R12, desc[UR6][R36.64+-0x1000] ;  /* 0xfff00006240c7981 */ /* 0x000f28000c1e9d00 */
[----:B------:R-:W4:Y:S04]  /*1d60*/  LDG.E.128.CONSTANT R16, desc[UR6][R2.64+-0x1000] ;  /* 0xfff0000602107981 */ /* 0x000f28000c1e9d00 */
[----:B------:R-:W4:Y:S04]  /*1d70*/  LDG.E.128.CONSTANT R20, desc[UR6][R36.64] ;  /* 0x0000000624147981 */ /* 0x000f28000c1e9d00 */
[----:B------:R-:W4:Y:S04]  /*1d80*/  LDG.E.128.CONSTANT R24, desc[UR6][R2.64] ;  /* 0x0000000602187981 */ /* 0x000f28000c1e9d00 */
[----:B------:R0:W4:Y:S04]  /*1d90*/  LDG.E.128.CONSTANT R28, desc[UR6][R36.64+0x1000] ;  /* 0x00100006241c7981 */ /* 0x000128000c1e9d00 */
[----:B------:R1:W4:Y:S01]  /*1da0*/  LDG.E.128.CONSTANT R32, desc[UR6][R2.64+0x1000] ;  /* 0x0010000602207981 */ /* 0x000322000c1e9d00 */
[----:B------:R-:W-:-:S04]  /*1db0*/  IADD3 R39, PT, PT, R39, 0x400, RZ ;  /* 0x0000040027277810 */ /* 0x000fc80007ffe0ff */
[----:B------:R-:W-:Y:S02]  /*1dc0*/  ISETP.GE.AND P0, PT, R39, R38, PT ;  /* 0x000000262700720c */ /* 0x000fe40003f06270 */
[----:B0-----:R-:W-:Y:S02]  /*1dd0*/  IADD3 R36, P1, PT, R36, 0x4000, RZ ;  /* 0x0000400024247810 */ /* 0x001fe40007f3e0ff */
[----:B-1----:R-:W-:Y:S02]  /*1de0*/  IADD3 R2, P2, PT, R2, 0x4000, RZ ;  /* 0x0000400002027810 */ /* 0x002fe40007f5e0ff */
[----:B------:R-:W-:Y:S02]  /*1df0*/  IADD3.X R37, PT, PT, RZ, R37, RZ, P1, !PT ;  /* 0x00000025ff257210 */ /* 0x000fe40000ffe4ff */
[----:B------:R-:W-:Y:S01]  /*1e00*/  IADD3.X R3, PT, PT, RZ, R3, RZ, P2, !PT ;  /* 0x00000003ff037210 */ /* 0x000fe200017fe4ff */
[--C-:B--2---:R-:W-:Y:S02]  /*1e10*/  HADD2.F32 R53, -RZ, R4.reuse.H0_H0 ;  /* 0x20000004ff357230 */ /* 0x104fe40000004100 */
[----:B------:R-:W-:-:S02]  /*1e20*/  HADD2.F32 R51, -RZ, R4.H1_H1 ;  /* 0x30000004ff337230 */ /* 0x000fc40000004100 */
[----:B------:R-:W-:Y:S02]  /*1e30*/  HADD2.F32 R49, -RZ, R5.H0_H0 ;  /* 0x20000005ff317230 */ /* 0x000fe40000004100 */
[--C-:B------:R-:W-:Y:S02]  /*1e40*/  HADD2.F32 R47, -RZ, R6.reuse.H0_H0 ;  /* 0x20000006ff2f7230 */ /* 0x100fe40000004100 */
[----:B------:R-:W-:Y:S02]  /*1e50*/  HADD2.F32 R45, -RZ, R6.H1_H1 ;  /* 0x30000006ff2d7230 */ /* 0x000fe40000004100 */
[--C-:B---3--:R-:W-:Y:S02]  /*1e60*/  HADD2.F32 R48, -RZ, R8.reuse.H0_H0 ;  /* 0x20000008ff307230 */ /* 0x108fe40000004100 */
[----:B------:R-:W-:Y:S02]  /*1e70*/  HADD2.F32 R50, -RZ, R8.H1_H1 ;  /* 0x30000008ff327230 */ /* 0x000fe40000004100 */
[----:B------:R-:W-:-:S02]  /*1e80*/  HADD2.F32 R4, -RZ, R9.H0_H0 ;  /* 0x20000009ff047230 */ /* 0x000fc40000004100 */
[----:B------:R-:W-:Y:S02]  /*1e90*/  HADD2.F32 R43, -RZ, R7.H0_H0 ;  /* 0x20000007ff2b7230 */ /* 0x000fe40000004100 */
[----:B------:R-:W-:Y:S01]  /*1ea0*/  FADD R50, -R51, R50 ;  /* 0x0000003233327221 */ /* 0x000fe20000000100 */
[--C-:B------:R-:W-:Y:S02]  /*1eb0*/  HADD2.F32 R6, -RZ, R10.reuse.H0_H0 ;  /* 0x2000000aff067230 */ /* 0x100fe40000004100 */
[----:B------:R-:W-:Y:S02]  /*1ec0*/  HADD2.F32 R8, -RZ, R11.H0_H0 ;  /* 0x2000000bff087230 */ /* 0x000fe40000004100 */
[----:B------:R-:W-:Y:S02]  /*1ed0*/  HADD2.F32 R42, -RZ, R10.H1_H1 ;  /* 0x3000000aff2a7230 */ /* 0x000fe40000004100 */
[----:B------:R-:W-:Y:S01]  /*1ee0*/  FADD R10, -R49, R4 ;  /* 0x00000004310a7221 */ /* 0x000fe20000000100 */
[----:B------:R-:W-:-:S02]  /*1ef0*/  HADD2.F32 R5, -RZ, R5.H1_H1 ;  /* 0x30000005ff057230 */ /* 0x000fc40000004100 */
[----:B------:R-:W-:Y:S01]  /*1f00*/  FADD R6, -R47, R6 ;  /* 0x000000062f067221 */ /* 0x000fe20000000100 */
[----:B------:R-:W-:Y:S02]  /*1f10*/  HADD2.F32 R46, -RZ, R9.H1_H1 ;  /* 0x30000009ff2e7230 */ /* 0x000fe40000004100 */
[----:B------:R-:W-:Y:S01]  /*1f20*/  FADD R8, -R43, R8 ;  /* 0x000000082b087221 */ /* 0x000fe20000000100 */
[----:B------:R-:W-:Y:S01]  /*1f30*/  FADD R42, -R45, R42 ;  /* 0x0000002a2d2a7221 */ /* 0x000fe20000000100 */
[----:B------:R-:W-:Y:S02]  /*1f40*/  HADD2.F32 R44, -RZ, R11.H1_H1 ;  /* 0x3000000bff2c7230 */ /* 0x000fe40000004100 */
[----:B------:R-:W-:Y:S01]  /*1f50*/  FADD R11, -R53, R48 ;  /* 0x00000030350b7221 */ /* 0x000fe20000000100 */
[C---:B-----5:R-:W-:Y:S01]  /*1f60*/  FFMA R4, R0.reuse, R50, R51 ;  /* 0x0000003200047223 */ /* 0x060fe20000000033 */
[C---:B------:R-:W-:Y:S01]  /*1f70*/  FFMA R10, R0.reuse, R10, R49 ;  /* 0x0000000a000a7223 */ /* 0x040fe20000000031 */
[C---:B------:R-:W-:Y:S01]  /*1f80*/  FFMA R9, R0.reuse, R6, R47 ;  /* 0x0000000600097223 */ /* 0x040fe2000000002f */
[----:B------:R-:W-:Y:S01]  /*1f90*/  FFMA R8, R0, R8, R43 ;  /* 0x0000000800087223 */ /* 0x000fe2000000002b */
[----:B----4-:R-:W-:-:S02]  /*1fa0*/  HADD2.F32 R49, -RZ, R13.H0_H0 ;  /* 0x2000000dff317230 */ /* 0x010fc40000004100 */
[----:B------:R-:W-:Y:S01]  /*1fb0*/  FADD R46, -R5, R46 ;  /* 0x0000002e052e7221 */ /* 0x000fe20000000100 */
[----:B------:R-:W-:Y:S02]  /*1fc0*/  HADD2.F32 R51, -RZ, R13.H1_H1 ;  /* 0x3000000dff337230 */ /* 0x000fe40000004100 */
[C---:B------:R-:W-:Y:S01]  /*1fd0*/  FFMA R6, R0.reuse, R42, R45 ;  /* 0x0000002a00067223 */ /* 0x040fe2000000002d */
[----:B------:R-:W-:Y:S02]  /*1fe0*/  HADD2.F32 R7, -RZ, R7.H1_H1 ;  /* 0x30000007ff077230 */ /* 0x000fe40000004100 */
[C---:B------:R-:W-:Y:S01]  /*1ff0*/  FFMA R11, R0.reuse, R11, R53 ;  /* 0x0000000b000b7223 */ /* 0x040fe20000000035 */
[--C-:B------:R-:W-:Y:S02]  /*2000*/  HADD2.F32 R13, -RZ, R15.reuse.H0_H0 ;  /* 0x2000000fff0d7230 */ /* 0x100fe40000004100 */
[----:B------:R-:W-:Y:S01]  /*2010*/  FFMA R5, R0, R46, R5 ;  /* 0x0000002e00057223 */ /* 0x000fe20000000005 */
[----:B------:R-:W-:-:S02]  /*2020*/  HADD2.F32 R43, -RZ, R15.H1_H1 ;  /* 0x3000000fff2b7230 */ /* 0x000fc40000004100 */
[----:B------:R-:W-:Y:S01]  /*2030*/  FADD R44, -R7, R44 ;  /* 0x0000002c072c7221 */ /* 0x000fe20000000100 */
[----:B------:R-:W-:Y:S01]  /*2040*/  HADD2.F32 R42, -RZ, R12.H0_H0 ;  /* 0x2000000cff2a7230 */ /* 0x000fe20000004100 */
[----:B------:R-:W-:Y:S01]  /*2050*/  F2FP.F16.F32.PACK_AB R4, R4, R11 ;  /* 0x0000000b0404723e */ /* 0x000fe200000000ff */
[--C-:B------:R-:W-:Y:S02]  /*2060*/  HADD2.F32 R15, -RZ, R16.reuse.H0_H0 ;  /* 0x20000010ff0f7230 */ /* 0x100fe40000004100 */
[----:B------:R-:W-:Y:S01]  /*2070*/  FFMA R7, R0, R44, R7 ;  /* 0x0000002c00077223 */ /* 0x000fe20000000007 */
[----:B------:R-:W-:Y:S01]  /*2080*/  HADD2.F32 R50, -RZ, R16.H1_H1 ;  /* 0x30000010ff327230 */ /* 0x000fe20000004100 */
[----:B------:R-:W-:Y:S01]  /*2090*/  F2FP.F16.F32.PACK_AB R5, R5, R10 ;  /* 0x0000000a0505723e */ /* 0x000fe200000000ff */
[----:B------:R-:W-:Y:S02]  /*20a0*/  HADD2.F32 R53, -RZ, R12.H1_H1 ;  /* 0x3000000cff357230 */ /* 0x000fe40000004100 */
[----:B------:R-:W-:Y:S01]  /*20b0*/  FADD R15, -R42, R15 ;  /* 0x0000000f2a0f7221 */ /* 0x000fe20000000100 */
[--C-:B------:R-:W-:Y:S01]  /*20c0*/  HADD2.F32 R16, -RZ, R17.reuse.H0_H0 ;  /* 0x20000011ff107230 */ /* 0x100fe20000004100 */
[----:B------:R-:W-:Y:S01]  /*20d0*/  F2FP.F16.F32.PACK_AB R6, R6, R9 ;  /* 0x000000090606723e */ /* 0x000fe200000000ff */
[----:B------:R-:W-:Y:S01]  /*20e0*/  HADD2.F32 R47, -RZ, R14.H0_H0 ;  /* 0x2000000eff2f7230 */ /* 0x000fe20000004100 */
[----:B------:R-:W-:Y:S01]  /*20f0*/  F2FP.F16.F32.PACK_AB R7, R7, R8 ;  /* 0x000000080707723e */ /* 0x000fe200000000ff */
[----:B------:R-:W-:-:S02]  /*2100*/  HADD2.F32 R48, -RZ, R17.H1_H1 ;  /* 0x30000011ff307230 */ /* 0x000fc40000004100 */
[----:B------:R-:W-:Y:S01]  /*2110*/  FADD R16, -R49, R16 ;  /* 0x0000001031107221 */ /* 0x000fe20000000100 */
[----:B------:R-:W-:Y:S02]  /*2120*/  HADD2.F32 R12, -RZ, R18.H0_H0 ;  /* 0x20000012ff0c7230 */ /* 0x000fe40000004100 */
[----:B------:R-:W-:Y:S02]  /*2130*/  HADD2.F32 R45, -RZ, R14.H1_H1 ;  /* 0x3000000eff2d7230 */ /* 0x000fe40000004100 */
[----:B------:R-:W-:Y:S01]  /*2140*/  FADD R48, -R51, R48 ;  /* 0x0000003033307221 */ /* 0x000fe20000000100 */
[--C-:B------:R-:W-:Y:S02]  /*2150*/  HADD2.F32 R46, -RZ, R19.reuse.H1_H1 ;  /* 0x30000013ff2e7230 */ /* 0x100fe40000004100 */
[----:B------:R-:W-:Y:S01]  /*2160*/  FADD R12, -R47, R12 ;  /* 0x0000000c2f0c7221 */ /* 0x000fe20000000100 */
[----:B------:R-:W-:Y:S02]  /*2170*/  HADD2.F32 R14, -RZ, R19.H0_H0 ;  /* 0x20000013ff0e7230 */ /* 0x000fe40000004100 */
[----:B------:R-:W-:Y:S01]  /*2180*/  FFMA R19, R0, R15, R42 ;  /* 0x0000000f00137223 */ /* 0x000fe2000000002a */
[----:B------:R-:W-:-:S02]  /*2190*/  HADD2.F32 R44, -RZ, R18.H1_H1 ;  /* 0x30000012ff2c7230 */ /* 0x000fc40000004100 */
[----:B------:R-:W-:Y:S01]  /*21a0*/  FADD R46, -R43, R46 ;  /* 0x0000002e2b2e7221 */ /* 0x000fe20000000100 */
[C---:B------:R-:W-:Y:S01]  /*21b0*/  FFMA R17, R0.reuse, R16, R49 ;  /* 0x0000001000117223 */ /* 0x040fe20000000031 */
[----:B------:R-:W-:Y:S01]  /*21c0*/  FADD R42, -R13, R14 ;  /* 0x0000000e0d2a7221 */ /* 0x000fe20000000100 */
[----:B------:R-:W-:Y:S01]  /*21d0*/  FADD R18, -R53, R50 ;  /* 0x0000003235127221 */ /* 0x000fe20000000100 */
[C---:B------:R-:W-:Y:S01]  /*21e0*/  FFMA R16, R0.reuse, R48, R51 ;  /* 0x0000003000107223 */ /* 0x040fe20000000033 */
[C---:B------:R-:W-:Y:S01]  /*21f0*/  FFMA R15, R0.reuse, R12, R47 ;  /* 0x0000000c000f7223 */ /* 0x040fe2000000002f */
[----:B------:R-:W-:Y:S01]  /*2200*/  FFMA R12, R0, R46, R43 ;  /* 0x0000002e000c7223 */ /* 0x000fe2000000002b */
[--C-:B------:R-:W-:Y:S02]  /*2210*/  HADD2.F32 R49, -RZ, R21.reuse.H0_H0 ;  /* 0x20000015ff317230 */ /* 0x100fe40000004100 */
[----:B------:R-:W-:Y:S01]  /*2220*/  FADD R44, -R45, R44 ;  /* 0x0000002c2d2c7221 */ /* 0x000fe20000000100 */
[----:B------:R-:W-:-:S02]  /*2230*/  HADD2.F32 R51, -RZ, R21.H1_H1 ;  /* 0x30000015ff337230 */ /* 0x000fc40000004100 */
[C---:B------:R-:W-:Y:S01]  /*2240*/  FFMA R13, R0.reuse, R42, R13 ;  /* 0x0000002a000d7223 */ /* 0x040fe2000000000d */
[--C-:B------:R-:W-:Y:S02]  /*2250*/  HADD2.F32 R21, -RZ, R23.reuse.H0_H0 ;  /* 0x20000017ff157230 */ /* 0x100fe40000004100 */
[C---:B------:R-:W-:Y:S01]  /*2260*/  FFMA R18, R0.reuse, R18, R53 ;  /* 0x0000001200127223 */ /* 0x040fe20000000035 */
[----:B------:R-:W-:Y:S02]  /*2270*/  HADD2.F32 R43, -RZ, R23.H1_H1 ;  /* 0x30000017ff2b7230 */ /* 0x000fe40000004100 */
[----:B------:R-:W-:Y:S01]  /*2280*/  FFMA R14, R0, R44, R45 ;  /* 0x0000002c000e7223 */ /* 0x000fe2000000002d */
[----:B------:R-:W-:Y:S01]  /*2290*/  HADD2.F32 R42, -RZ, R20.H0_H0 ;  /* 0x20000014ff2a7230 */ /* 0x000fe20000004100 */
[----:B------:R-:W-:Y:S01]  /*22a0*/  F2FP.F16.F32.PACK_AB R9, R16, R17 ;  /* 0x000000111009723e */ /* 0x000fe200000000ff */
[--C-:B------:R-:W-:Y:S01]  /*22b0*/  HADD2.F32 R23, -RZ, R24.reuse.H0_H0 ;  /* 0x20000018ff177230 */ /* 0x100fe20000004100 */
[----:B------:R-:W-:Y:S01]  /*22c0*/  F2FP.F16.F32.PACK_AB R8, R18, R19 ;  /* 0x000000131208723e */ /* 0x000fe200000000ff */
[----:B------:R-:W-:Y:S01]  /*22d0*/  HADD2.F32 R50, -RZ, R24.H1_H1 ;  /* 0x30000018ff327230 */ /* 0x000fe20000004100 */
[----:B------:R-:W-:Y:S01]  /*22e0*/  F2FP.F16.F32.PACK_AB R10, R14, R15 ;  /* 0x0000000f0e0a723e */ /* 0x000fe200000000ff */
[----:B------:R-:W-:-:S02]  /*22f0*/  HADD2.F32 R53, -RZ, R20.H1_H1 ;  /* 0x30000014ff357230 */ /* 0x000fc40000004100 */
[----:B------:R-:W-:Y:S01]  /*2300*/  FADD R23, -R42, R23 ;  /* 0x000000172a177221 */ /* 0x000fe20000000100 */
[--C-:B------:R-:W-:Y:S01]  /*2310*/  HADD2.F32 R24, -RZ, R25.reuse.H0_H0 ;  /* 0x20000019ff187230 */ /* 0x100fe20000004100 */
[----:B------:R-:W-:Y:S01]  /*2320*/  F2FP.F16.F32.PACK_AB R11, R12, R13 ;  /* 0x0000000d0c0b723e */ /* 0x000fe200000000ff */
[----:B------:R-:W-:Y:S02]  /*2330*/  HADD2.F32 R47, -RZ, R22.H0_H0 ;  /* 0x20000016ff2f7230 */ /* 0x000fe40000004100 */
[----:B------:R-:W-:Y:S02]  /*2340*/  HADD2.F32 R48, -RZ, R25.H1_H1 ;  /* 0x30000019ff307230 */ /* 0x000fe40000004100 */
[----:B------:R-:W-:Y:S01]  /*2350*/  FADD R24, -R49, R24 ;  /* 0x0000001831187221 */ /* 0x000fe20000000100 */
[----:B------:R-:W-:Y:S02]  /*2360*/  HADD2.F32 R20, -RZ, R26.H0_H0 ;  /* 0x2000001aff147230 */ /* 0x000fe40000004100 */
[----:B------:R-:W-:-:S02]  /*2370*/  HADD2.F32 R45, -RZ, R22.H1_H1 ;  /* 0x30000016ff2d7230 */ /* 0x000fc40000004100 */
[----:B------:R-:W-:Y:S01]  /*2380*/  FADD R48, -R51, R48 ;  /* 0x0000003033307221 */ /* 0x000fe20000000100 */
[--C-:B------:R-:W-:Y:S02]  /*2390*/  HADD2.F32 R46, -RZ, R27.reuse.H1_H1 ;  /* 0x3000001bff2e7230 */ /* 0x100fe40000004100 */
[----:B------:R-:W-:Y:S01]  /*23a0*/  FADD R20, -R47, R20 ;  /* 0x000000142f147221 */ /* 0x000fe20000000100 */
[----:B------:R-:W-:Y:S02]  /*23b0*/  HADD2.F32 R22, -RZ, R27.H0_H0 ;  /* 0x2000001bff167230 */ /* 0x000fe40000004100 */
[C---:B------:R-:W-:Y:S01]  /*23c0*/  FFMA R27, R0.reuse, R23, R42 ;  /* 0x00000017001b7223 */ /* 0x040fe2000000002a */
[----:B------:R-:W-:Y:S02]  /*23d0*/  HADD2.F32 R44, -RZ, R26.H1_H1 ;  /* 0x3000001aff2c7230 */ /* 0x000fe40000004100 */
[----:B------:R-:W-:Y:S01]  /*23e0*/  FADD R46, -R43, R46 ;  /* 0x0000002e2b2e7221 */ /* 0x000fe20000000100 */
[C---:B------:R-:W-:Y:S01]  /*23f0*/  FFMA R25, R0.reuse, R24, R49 ;  /* 0x0000001800197223 */ /* 0x040fe20000000031 */
[----:B------:R-:W-:Y:S01]  /*2400*/  FADD R42, -R21, R22 ;  /* 0x00000016152a7221 */ /* 0x000fe20000000100 */
[C---:B------:R-:W-:Y:S01]  /*2410*/  FFMA R24, R0.reuse, R48, R51 ;  /* 0x0000003000187223 */ /* 0x040fe20000000033 */
[C---:B------:R-:W-:Y:S01]  /*2420*/  FFMA R23, R0.reuse, R20, R47 ;  /* 0x0000001400177223 */ /* 0x040fe2000000002f */
[----:B------:R-:W-:Y:S01]  /*2430*/  FADD R26, -R53, R50 ;  /* 0x00000032351a7221 */ /* 0x000fe20000000100 */
[----:B------:R-:W-:Y:S01]  /*2440*/  FFMA R20, R0, R46, R43 ;  /* 0x0000002e00147223 */ /* 0x000fe2000000002b */
[----:B------:R-:W-:-:S02]  /*2450*/  HADD2.F32 R49, -RZ, R29.H0_H0 ;  /* 0x2000001dff317230 */ /* 0x000fc40000004100 */
[----:B------:R-:W-:Y:S01]  /*2460*/  FADD R44, -R45, R44 ;  /* 0x0000002c2d2c7221 */ /* 0x000fe20000000100 */
[----:B------:R-:W-:Y:S02]  /*2470*/  HADD2.F32 R51, -RZ, R29.H1_H1 ;  /* 0x3000001dff337230 */ /* 0x000fe40000004100 */
[C---:B------:R-:W-:Y:S01]  /*2480*/  FFMA R21, R0.reuse, R42, R21 ;  /* 0x0000002a00157223 */ /* 0x040fe20000000015 */
[--C-:B------:R-:W-:Y:S02]  /*2490*/  HADD2.F32 R29, -RZ, R31.reuse.H0_H0 ;  /* 0x2000001fff1d7230 */ /* 0x100fe40000004100 */
[C---:B------:R-:W-:Y:S01]  /*24a0*/  FFMA R26, R0.reuse, R26, R53 ;  /* 0x0000001a001a7223 */ /* 0x040fe20000000035 */
[----:B------:R-:W-:Y:S02]  /*24b0*/  HADD2.F32 R43, -RZ, R31.H1_H1 ;  /* 0x3000001fff2b7230 */ /* 0x000fe40000004100 */
[----:B------:R-:W-:Y:S01]  /*24c0*/  FFMA R22, R0, R44, R45 ;  /* 0x0000002c00167223 */ /* 0x000fe2000000002d */
[----:B------:R-:W-:Y:S01]  /*24d0*/  HADD2.F32 R42, -RZ, R28.H0_H0 ;  /* 0x2000001cff2a7230 */ /* 0x000fe20000004100 */
[----:B------:R-:W-:Y:S01]  /*24e0*/  F2FP.F16.F32.PACK_AB R15, R20, R21 ;  /* 0x00000015140f723e */ /* 0x000fe200000000ff */
[----:B------:R-:W-:Y:S01]  /*24f0*/  HADD2.F32 R31, -RZ, R32.H0_H0 ;  /* 0x20000020ff1f7230 */ /* 0x000fe20000004100 */
[----:B------:R-:W-:Y:S01]  /*2500*/  F2FP.F16.F32.PACK_AB R12, R26, R27 ;  /* 0x0000001b1a0c723e */ /* 0x000fe200000000ff */
[----:B------:R-:W-:Y:S01]  /*2510*/  HADD2.F32 R53, -RZ, R28.H1_H1 ;  /* 0x3000001cff357230 */ /* 0x000fe20000004100 */
[----:B------:R-:W-:Y:S01]  /*2520*/  F2FP.F16.F32.PACK_AB R13, R24, R25 ;  /* 0x00000019180d723e */ /* 0x000fe200000000ff */
[----:B------:R-:W-:-:S02]  /*2530*/  HADD2.F32 R47, -RZ, R30.H0_H0 ;  /* 0x2000001eff2f7230 */ /* 0x000fc40000004100 */
[----:B------:R-:W-:Y:S01]  /*2540*/  FADD R31, -R42, R31 ;  /* 0x0000001f2a1f7221 */ /* 0x000fe20000000100 */
[----:B------:R-:W-:Y:S01]  /*2550*/  HADD2.F32 R45, -RZ, R30.H1_H1 ;  /* 0x3000001eff2d7230 */ /* 0x000fe20000004100 */
[----:B------:R-:W-:Y:S01]  /*2560*/  F2FP.F16.F32.PACK_AB R14, R22, R23 ;  /* 0x00000017160e723e */ /* 0x000fe200000000ff */
[----:B------:R-:W-:Y:S01]  /*2570*/  HADD2.F32 R28, -RZ, R34.H0_H0 ;  /* 0x20000022ff1c7230 */ /* 0x000fe20000004100 */
[----:B------:R-:W-:Y:S01]  /*2580*/  MOV R20, R40 ;  /* 0x0000002800147202 */ /* 0x000fe20000000f00 */
[----:B------:R-:W-:Y:S01]  /*2590*/  HADD2.F32 R50, -RZ, R32.H1_H1 ;  /* 0x30000020ff327230 */ /* 0x000fe20000004100 */
[----:B------:R-:W-:Y:S01]  /*25a0*/  MOV R21, R41 ;  /* 0x0000002900157202 */ /* 0x000fe20000000f00 */
[----:B------:R-:W-:Y:S02]  /*25b0*/  HADD2.F32 R30, -RZ, R35.H0_H0 ;  /* 0x20000023ff1e7230 */ /* 0x000fe40000004100 */
[----:B------:R-:W-:Y:S01]  /*25c0*/  FADD R28, -R47, R28 ;  /* 0x0000001c2f1c7221 */ /* 0x000fe20000000100 */
[----:B------:R-:W-:-:S02]  /*25d0*/  HADD2.F32 R32, -RZ, R33.H0_H0 ;  /* 0x20000021ff207230 */ /* 0x000fc40000004100 */
[----:B------:R-:W-:Y:S01]  /*25e0*/  FADD R50, -R53, R50 ;  /* 0x0000003235327221 */ /* 0x000fe20000000100 */
[----:B------:R-:W-:Y:S01]  /*25f0*/  HADD2.F32 R48, -RZ, R33.H1_H1 ;  /* 0x30000021ff307230 */ /* 0x000fe20000004100 */
[----:B------:R0:W-:Y:S01]  /*2600*/  STG.E.128 desc[UR6][R20.64+-0x2000], R4 ;  /* 0xffe0000414007986 */ /* 0x0001e2000c101d06 */
[----:B------:R-:W-:Y:S02]  /*2610*/  HADD2.F32 R44, -RZ, R34.H1_H1 ;  /* 0x30000022ff2c7230 */ /* 0x000fe40000004100 */
[C---:B------:R-:W-:Y:S01]  /*2620*/  FFMA R34, R0.reuse, R31, R42 ;  /* 0x0000001f00227223 */ /* 0x040fe2000000002a */
[----:B------:R-:W-:Y:S02]  /*2630*/  HADD2.F32 R46, -RZ, R35.H1_H1 ;  /* 0x30000023ff2e7230 */ /* 0x000fe40000004100 */
        /* <DEDUP_REMOVED lines=11> */
[----:B------:R-:W-:Y:S01]  /*26f0*/  FFMA R29, R0, R46, R43 ;  /* 0x0000002e001d7223 */ /* 0x000fe2000000002b */
[----:B------:R-:W-:Y:S01]  /*2700*/  F2FP.F16.F32.PACK_AB R16, R35, R34 ;  /* 0x000000222310723e */ /* 0x000fe200000000ff */
[----:B------:R0:W-:Y:S01]  /*2710*/  STG.E.128 desc[UR6][R20.64+-0x1000], R8 ;  /* 0xfff0000814007986 */ /* 0x0001e2000c101d06 */
[----:B------:R-:W-:-:S02]  /*2720*/  F2FP.F16.F32.PACK_AB R17, R33, R32 ;  /* 0x000000202111723e */ /* 0x000fc400000000ff */
[----:B------:R-:W-:Y:S01]  /*2730*/  F2FP.F16.F32.PACK_AB R18, R31, R30 ;  /* 0x0000001e1f12723e */ /* 0x000fe200000000ff */
[----:B------:R0:W-:Y:S01]  /*2740*/  STG.E.128 desc[UR6][R20.64], R12 ;  /* 0x0000000c14007986 */ /* 0x0001e2000c101d06 */
[----:B------:R-:W-:Y:S02]  /*2750*/  F2FP.F16.F32.PACK_AB R19, R29, R28 ;  /* 0x0000001c1d13723e */ /* 0x000fe400000000ff */
[----:B------:R-:W-:-:S03]  /*2760*/  IADD3 R40, P3, PT, R20, 0x4000, RZ ;  /* 0x0000400014287810 */ /* 0x000fc60007f7e0ff */
[----:B------:R0:W-:Y:S01]  /*2770*/  STG.E.128 desc[UR6][R20.64+0x1000], R16 ;  /* 0x0010001014007986 */ /* 0x0001e2000c101d06 */
[----:B------:R-:W-:Y:S01]  /*2780*/  IADD3.X R41, PT, PT, RZ, R21, RZ, P3, !PT ;  /* 0x00000015ff297210 */ /* 0x000fe20001ffe4ff */
[----:B------:R-:W-:Y:S08]  /*2790*/  @!P0 BRA `(.L_x_12) ;  /* 0xfffffff400648947 */ /* 0x000ff0000383ffff */
[----:B------:R-:W-:Y:S05]  /*27a0*/  EXIT ;  /* 0x000000000000794d */ /* 0x000fea0003800000 */
.L_x_13:
[----:B------:R-:W-:-:S00]  /*27b0*/  BRA `(.L_x_13) ;  /* 0xfffffffc00fc7947 */ /* 0x000fc0000383ffff */
[----:B------:R-:W-:-:S00]  /*27c0*/  NOP ;  /* 0x0000000000007918 */ /* 0x000fc00000000000 */
        /* <DEDUP_REMOVED lines=11> */
.L_x_83:


//--------------------- .text._ZN9robocache7kernels4bulk16bulk_interpolateI13__nv_bfloat16EEvPKT_PKiS8_PKfPS4_iiii --------------------------
	.section	.text._ZN9robocache7kernels4bulk16bulk_interpolateI13__nv_bfloat16EEvPKT_PKiS8_PKfPS4_iiii,"ax",@progbits
	.align	128
        .global         _ZN9robocache7kernels4bulk16bulk_interpolateI13__nv_bfloat16EEvPKT_PKiS8_PKfPS4_iiii
        .type           _ZN9robocache7kernels4bulk16bulk_interpolateI13__nv_bfloat16EEvPKT_PKiS8_PKfPS4_iiii,@function
        .size           _ZN9robocache7kernels4bulk16bulk_interpolateI13__nv_bfloat16EEvPKT_PKiS8_PKfPS4_iiii,(.L_x_84 - _ZN9robocache7kernels4bulk16bulk_interpolateI13__nv_bfloat16EEvPKT_PKiS8_PKfPS4_iiii)
        .other          _ZN9robocache7kernels4bulk16bulk_interpolateI13__nv_bfloat16EEvPKT_PKiS8_PKfPS4_iiii,@"STO_CUDA_ENTRY STV_DEFAULT"
_ZN9robocache7kernels4bulk16bulk_interpolateI13__nv_bfloat16EEvPKT_PKiS8_PKfPS4_iiii:
.text._ZN9robocache7kernels4bulk16bulk_interpolateI13__nv_bfloat16EEvPKT_PKiS8_PKfPS4_iiii:
        /* <DEDUP_REMOVED lines=11> */
[----:B------:R-:W2:Y:S03]  /*00b0*/  LDCU UR5, c[0x0][0x3ac] ;  /* 0x00007580ff0577ac */ /* 0x000ea60008000800 */
[----:B------:R-:W-:Y:S02]  /*00c0*/  VIADD R11, R9, UR8 ;  /* 0x00000008090b7c36 */ /* 0x000fe40008000000 */
        /* <DEDUP_REMOVED lines=24> */
[----:B------:R-:W-:Y:S04]  /*0250*/  BSSY.RECONVERGENT B0, `(.L_x_15) ;  /* 0x0000031000007945 */ /* 0x000fe80003800200 */
[----:B------:R-:W-:-:S05]  /*0260*/  IMAD.IADD R15, R5, 0x1, R38 ;  /* 0x00000001050f7824 */ /* 0x000fca00078e0226 */
        /* <DEDUP_REMOVED lines=12> */
[----:B------:R-:W-:-:S04]  /*0330*/  IMAD.WIDE.U32 R4, R39, 0x2, R10 ;  /* 0x0000000227047825 */ /* 0x000fc800078e000a */
[----:B------:R-:W-:Y:S01]  /*0340*/  IMAD.WIDE.U32 R6, R39, 0x2, R6 ;  /* 0x0000000227067825 */ /* 0x000fe200078e0006 */
[----:B0-----:R-:W-:-:S03]  /*0350*/  IADD3 R17, P1, PT, R4, UR4, RZ ;  /* 0x0000000404117c10 */ /* 0x001fc6000ff3e0ff */
[----:B------:R-:W-:Y:S01]  /*0360*/  IMAD.WIDE.U32 R8, R39, 0x2, R8 ;  /* 0x0000000227087825 */ /* 0x000fe200078e0008 */
[----:B-1----:R-:W-:Y:S02]  /*0370*/  IADD3 R16, P2, PT, R6, UR8, RZ ;  /* 0x0000000806107c10 */ /* 0x002fe4000ff5e0ff */
[----:B------:R-:W-:Y:S01]  /*0380*/  IADD3.X R18, PT, PT, R5, UR5, RZ, P1, !PT ;  /* 0x0000000505127c10 */ /* 0x000fe20008ffe4ff */
[C---:B------:R-:W-:Y:S01]  /*0390*/  IMAD.SHL.U32 R10, R15.reuse, 0x100, RZ ;  /* 0x000001000f0a7824 */ /* 0x040fe200078e00ff */
[----:B------:R-:W-:Y:S02]  /*03a0*/  LOP3.LUT R15, R15, 0x3, RZ, 0xc0, !PT ;  /* 0x000000030f0f7812 */ /* 0x000fe400078ec0ff */
[----:B------:R-:W-:Y:S02]  /*03b0*/  IADD3 R11, P3, PT, R8, UR8, RZ ;  /* 0x00000008080b7c10 */ /* 0x000fe4000ff7e0ff */
[----:B------:R-:W-:Y:S01]  /*03c0*/  LOP3.LUT R39, R39, 0x300, R10, 0xf8, !PT ;  /* 0x0000030027277812 */ /* 0x000fe200078ef80a */
[----:B------:R-:W-:Y:S01]  /*03d0*/  IMAD.MOV R15, RZ, RZ, -R15 ;  /* 0x000000ffff0f7224 */ /* 0x000fe200078e0a0f */
[----:B------:R-:W-:-:S02]  /*03e0*/  IADD3.X R7, PT, PT, R7, UR9, RZ, P2, !PT ;  /* 0x0000000907077c10 */ /* 0x000fc400097fe4ff */
[----:B------:R-:W-:-:S07]  /*03f0*/  IADD3.X R10, PT, PT, R9, UR9, RZ, P3, !PT ;  /* 0x00000009090a7c10 */ /* 0x000fce0009ffe4ff */
.L_x_17:
[----:B0-----:R-:W-:Y:S01]  /*0400*/  MOV R4, R11 ;  /* 0x0000000b00047202 */ /* 0x001fe20000000f00 */
[----:B------:R-:W-:Y:S02]  /*0410*/  IMAD.MOV.U32 R5, RZ, RZ, R10 ;  /* 0x000000ffff057224 */ /* 0x000fe400078e000a */
[----:B------:R-:W-:-:S03]  /*0420*/  IMAD.MOV.U32 R6, RZ, RZ, R16 ;  /* 0x000000ffff067224 */ /* 0x000fc600078e0010 */
[----:B------:R0:W2:Y:S04]  /*0430*/  LDG.E.U16.CONSTANT R4, desc[UR6][R4.64] ;  /* 0x0000000604047981 */ /* 0x0000a8000c1e9500 */
[----:B------:R1:W3:Y:S01]  /*0440*/  LDG.E.U16.CONSTANT R6, desc[UR6][R6.64] ;  /* 0x0000000606067981 */ /* 0x0002e2000c1e9500 */
[----:B------:R-:W-:Y:S01]  /*0450*/  VIADD R15, R15, 0x1 ;  /* 0x000000010f0f7836 */ /* 0x000fe20000000000 */
[----:B------:R-:W-:Y:S02]  /*0460*/  IADD3 R11, P4, PT, R11, 0x200, RZ ;  /* 0x000002000b0b7810 */ /* 0x000fe40007f9e0ff */
[----:B------:R-:W-:Y:S02]  /*0470*/  IADD3 R16, P3, PT, R16, 0x200, RZ ;  /* 0x0000020010107810 */ /* 0x000fe40007f7e0ff */
[----:B0-----:R-:W-:Y:S01]  /*0480*/  MOV R5, R18 ;  /* 0x0000001200057202 */ /* 0x001fe20000000f00 */
[----:B------:R-:W-:Y:S01]  /*0490*/  IMAD.X R10, RZ, RZ, R10, P4 ;  /* 0x000000ffff0a7224 */ /* 0x000fe200020e060a */
[----:B------:R-:W-:-:S02]  /*04a0*/  ISETP.NE.AND P1, PT, R15, RZ, PT ;  /* 0x000000ff0f00720c */ /* 0x000fc40003f25270 */
[----:B-1----:R-:W-:Y:S02]  /*04b0*/  IADD3.X R7, PT, PT, RZ, R7, RZ, P3, !PT ;  /* 0x00000007ff077210 */ /* 0x002fe40001ffe4ff */
[----:B--2---:R-:W-:Y:S01]  /*04c0*/  SHF.L.U32 R9, R4, 0x10, RZ ;  /* 0x0000001004097819 */ /* 0x004fe200000006ff */
[----:B------:R-:W-:Y:S01]  /*04d0*/  IMAD.MOV.U32 R4, RZ, RZ, R17 ;  /* 0x000000ffff047224 */ /* 0x000fe200078e0011 */
[----:B------:R-:W-:Y:S01]  /*04e0*/  IADD3 R17, P2, PT, R17, 0x200, RZ ;  /* 0x0000020011117810 */ /* 0x000fe20007f5e0ff */
[----:B---3--:R-:W-:-:S04]  /*04f0*/  IMAD.U32 R8, R6, 0x10000, RZ ;  /* 0x0001000006087824 */ /* 0x008fc800078e00ff */
[----:B------:R-:W-:Y:S02]  /*0500*/  IMAD.X R18, RZ, RZ, R18, P2 ;  /* 0x000000ffff127224 */ /* 0x000fe400010e0612 */
[----:B------:R-:W-:-:S04]  /*0510*/  FADD R8, -R9, R8 ;  /* 0x0000000809087221 */ /* 0x000fc80000000100 */
[----:B-----5:R-:W-:-:S05]  /*0520*/  FFMA R8, R0, R8, R9 ;  /* 0x0000000800087223 */ /* 0x020fca0000000009 */
[----:B------:R-:W-:-:S05]  /*0530*/  F2FP.BF16.F32.PACK_AB R8, RZ, R8 ;  /* 0x00000008ff08723e */ /* 0x000fca00000010ff */
[----:B------:R0:W-:Y:S01]  /*0540*/  STG.E.U16 desc[UR6][R4.64], R8 ;  /* 0x0000000804007986 */ /* 0x0001e2000c101506 */
[----:B------:R-:W-:Y:S05]  /*0550*/  @P1 BRA `(.L_x_17) ;  /* 0xfffffffc00a81947 */ /* 0x000fea000383ffff */
.L_x_16:
[----:B------:R-:W-:Y:S05]  /*0560*/  BSYNC.RECONVERGENT B0 ;  /* 0x0000000000007941 */ /* 0x000fea0003800200 */
.L_x_15:
        /* <DEDUP_REMOVED lines=9> */
[----:B------:R-:W-:-:S04]  /*0600*/  IMAD.WIDE.U32 R8, R39, 0x2, R6 ;  /* 0x0000000227087825 */ /* 0x000fc800078e0006 */
[----:B------:R-:W-:Y:S02]  /*0610*/  IMAD.IADD R7, R38, 0x1, -R39 ;  /* 0x0000000126077824 */ /* 0x000fe400078e0a27 */
[----:B------:R-:W-:-:S03]  /*0620*/  IMAD.WIDE.U32 R4, R39, 0x2, R4 ;  /* 0x0000000227047825 */ /* 0x000fc600078e0004 */
[----:B------:R-:W-:Y:S01]  /*0630*/  ISETP.GT.AND P1, PT, R7, 0xc00, PT ;  /* 0x00000c000700780c */ /* 0x000fe20003f24270 */
[----:B------:R-:W-:Y:S01]  /*0640*/  IMAD.WIDE.U32 R2, R39, 0x2, R2 ;  /* 0x0000000227027825 */ /* 0x000fe200078e0002 */
[----:B-1----:R-:W-:Y:S02]  /*0650*/  IADD3 R6, P5, PT, R4, UR4, RZ ;  /* 0x0000000404067c10 */ /* 0x002fe4000ffbe0ff */
[----:B0-----:R-:W-:Y:S02]  /*0660*/  IADD3 R4, P6, PT, R8, UR8, RZ ;  /* 0x0000000808047c10 */ /* 0x001fe4000ffde0ff */
[----:B------:R-:W-:Y:S02]  /*0670*/  IADD3 R2, P4, PT, R2, UR4, RZ ;  /* 0x0000000402027c10 */ /* 0x000fe4000ff9e0ff */
[----:B------:R-:W-:Y:S02]  /*0680*/  IADD3 R6, P2, PT, R6, 0x400, RZ ;  /* 0x0000040006067810 */ /* 0x000fe40007f5e0ff */
[----:B------:R-:W-:-:S02]  /*0690*/  IADD3 R2, P0, PT, R2, 0x400, RZ ;  /* 0x0000040002027810 */ /* 0x000fc40007f1e0ff */
[----:B------:R-:W-:Y:S02]  /*06a0*/  IADD3 R4, P3, PT, R4, 0x400, RZ ;  /* 0x0000040004047810 */ /* 0x000fe40007f7e0ff */
[----:B------:R-:W-:Y:S02]  /*06b0*/  IADD3.X R7, PT, PT, RZ, UR5, R5, P2, P5 ;  /* 0x00000005ff077c10 */ /* 0x000fe400097ea405 */
[----:B------:R-:W-:Y:S02]  /*06c0*/  IADD3.X R3, PT, PT, RZ, UR5, R3, P0, P4 ;  /* 0x00000005ff037c10 */ /* 0x000fe400087e8403 */
[----:B------:R-:W-:Y:S02]  /*06d0*/  IADD3.X R5, PT, PT, RZ, UR9, R9, P3, P6 ;  /* 0x00000009ff057c10 */ /* 0x000fe40009fec409 */
[----:B------:R-:W-:Y:S01]  /*06e0*/  PLOP3.LUT P0, PT, PT, PT, PT, 0x80, 0x8 ;  /* 0x000000000008781c */ /* 0x000fe20003f0f070 */
[----:B------:R-:W-:-:S12]  /*06f0*/  @!P1 BRA `(.L_x_19) ;  /* 0x0000000800389947 */ /* 0x000fd80003800000 */
[----:B------:R-:W-:Y:S02]  /*0700*/  PLOP3.LUT P0, PT, PT, PT, PT, 0x8, 0x80 ;  /* 0x000000000080781c */ /* 0x000fe40003f0e170 */
[----:B------:R-:W-:-:S11]  /*0710*/  IADD3 R8, PT, PT, R38, -0xc00, RZ ;  /* 0xfffff40026087810 */ /* 0x000fd60007ffe0ff */
.L_x_20:
        /* <DEDUP_REMOVED lines=25> */
[----:B------:R-:W4:Y:S04]  /*08b0*/  LDG.E.U16.CONSTANT R35, desc[UR6][R2.64+-0x200] ;  /* 0xfffe000602237981 */ /* 0x000f28000c1e9500 */
[----:B------:R-:W4:Y:S04]  /*08c0*/  LDG.E.U16.CONSTANT R37, desc[UR6][R2.64] ;  /* 0x0000000602257981 */ /* 0x000f28000c1e9500 */
[----:B------:R-:W4:Y:S04]  /*08d0*/  LDG.E.U16.CONSTANT R41, desc[UR6][R2.64+0x200] ;  /* 0x0002000602297981 */ /* 0x000f28000c1e9500 */
[----:B------:R-:W4:Y:S04]  /*08e0*/  LDG.E.U16.CONSTANT R21, desc[UR6][R2.64+0xc00] ;  /* 0x000c000602157981 */ /* 0x000f28000c1e9500 */
[----:B------:R-:W4:Y:S04]  /*08f0*/  LDG.E.U16.CONSTANT R25, desc[UR6][R2.64+0x1000] ;  /* 0x0010000602197981 */ /* 0x000f28000c1e9500 */
[----:B------:R-:W4:Y:S04]  /*0900*/  LDG.E.U16.CONSTANT R9, desc[UR6][R2.64+0x1400] ;  /* 0x0014000602097981 */ /* 0x000f28000c1e9500 */
[----:B------:R1:W4:Y:S01]  /*0910*/  LDG.E.U16.CONSTANT R15, desc[UR6][R2.64+0x1a00] ;  /* 0x001a0006020f7981 */ /* 0x000322000c1e9500 */
[----:B------:R-:W-:-:S05]  /*0920*/  VIADD R39, R39, 0x1000 ;  /* 0x0000100027277836 */ /* 0x000fca0000000000 */
[----:B------:R-:W-:Y:S02]  /*0930*/  ISETP.GE.AND P1, PT, R39, R8, PT ;  /* 0x000000082700720c */ /* 0x000fe40003f26270 */
[----:B0-----:R-:W-:Y:S02]  /*0940*/  IADD3 R6, P3, PT, R6, 0x2000, RZ ;  /* 0x0000200006067810 */ /* 0x001fe40007f7e0ff */
[----:B-1----:R-:W-:-:S03]  /*0950*/  IADD3 R2, P2, PT, R2, 0x2000, RZ ;  /* 0x0000200002027810 */ /* 0x002fc60007f5e0ff */
[----:B------:R-:W-:Y:S01]  /*0960*/  IMAD.X R7, RZ, RZ, R7, P3 ;  /* 0x000000ffff077224 */ /* 0x000fe200018e0607 */
[----:B------:R-:W-:Y:S02]  /*0970*/  IADD3.X R3, PT, PT, RZ, R3, RZ, P2, !PT ;  /* 0x00000003ff037210 */ /* 0x000fe400017fe4ff */
[----:B--2---:R-:W-:Y:S01]  /*0980*/  SHF.L.U32 R34, R34, 0x10, RZ ;  /* 0x0000001022227819 */ /* 0x004fe200000006ff */
[----:B---3--:R-:W-:-:S04]  /*0990*/  IMAD.U32 R33, R33, 0x10000, RZ ;  /* 0x0001000021217824 */ /* 0x008fc800078e00ff */
[----:B------:R-:W-:-:S04]  /*09a0*/  FADD R34, -R33, R34 ;  /* 0x0000002221227221 */ /* 0x000fc80000000100 */
[----:B-----5:R-:W-:Y:S01]  /*09b0*/  FFMA R34, R0, R34, R33 ;  /* 0x0000002200227223 */ /* 0x020fe20000000021 */
[----:B----4-:R-:W-:Y:S01]  /*09c0*/  IMAD.U32 R33, R32, 0x10000, RZ ;  /* 0x0001000020217824 */ /* 0x010fe200078e00ff */
[----:B------:R-:W-:Y:S01]  /*09d0*/  SHF.L.U32 R32, R31, 0x10, RZ ;  /* 0x000000101f207819 */ /* 0x000fe200000006ff */
[----:B------:R-:W-:Y:S01]  /*09e0*/  IMAD.U32 R31, R30, 0x10000, RZ ;  /* 0x000100001e1f7824 */ /* 0x000fe200078e00ff */
[----:B------:R-:W-:Y:S01]  /*09f0*/  SHF.L.U32 R30, R29, 0x10, RZ ;  /* 0x000000101d1e7819 */ /* 0x000fe200000006ff */
[----:B------:R-:W-:Y:S01]  /*0a00*/  IMAD.U32 R29, R28, 0x10000, RZ ;  /* 0x000100001c1d7824 */ /* 0x000fe200078e00ff */
[----:B------:R-:W-:Y:S01]  /*0a10*/  SHF.L.U32 R28, R23, 0x10, RZ ;  /* 0x00000010171c7819 */ /* 0x000fe200000006ff */
[----:B------:R-:W-:-:S04]  /*0a20*/  IMAD.U32 R19, R19, 0x10000, RZ ;  /* 0x0001000013137824 */ /* 0x000fc800078e00ff */
[----:B------:R-:W-:Y:S01]  /*0a30*/  FADD R28, -R19, R28 ;  /* 0x0000001c131c7221 */ /* 0x000fe20000000100 */
[----:B------:R-:W-:-:S03]  /*0a40*/  SHF.L.U32 R10, R10, 0x10, RZ ;  /* 0x000000100a0a7819 */ /* 0x000fc600000006ff */
[----:B------:R-:W-:Y:S01]  /*0a50*/  FFMA R28, R0, R28, R19 ;  /* 0x0000001c001c7223 */ /* 0x000fe20000000013 */
[----:B------:R-:W-:Y:S02]  /*0a60*/  IMAD.U32 R19, R18, 0x10000, RZ ;  /* 0x0001000012137824 */ /* 0x000fe400078e00ff */
[----:B------:R-:W-:Y:S01]  /*0a70*/  IMAD.U32 R11, R11, 0x10000, RZ ;  /* 0x000100000b0b7824 */ /* 0x000fe200078e00ff */
[----:B------:R-:W-:-:S03]  /*0a80*/  SHF.L.U32 R18, R13, 0x10, RZ ;  /* 0x000000100d127819 */ /* 0x000fc600000006ff */
[----:B------:R-:W-:Y:S01]  /*0a90*/  FADD R10, -R11, R10 ;  /* 0x0000000a0b0a7221 */ /* 0x000fe20000000100 */
[----:B------:R-:W-:Y:S02]  /*0aa0*/  IMAD.U32 R23, R26, 0x10000, RZ ;  /* 0x000100001a177824 */ /* 0x000fe400078e00ff */
[----:B------:R-:W-:Y:S01]  /*0ab0*/  IMAD.U32 R13, R16, 0x10000, RZ ;  /* 0x00010000100d7824 */ /* 0x000fe200078e00ff */
[----:B------:R-:W-:Y:S02]  /*0ac0*/  SHF.L.U32 R36, R36, 0x10, RZ ;  /* 0x0000001024247819 */ /* 0x000fe400000006ff */
[----:B------:R-:W-:Y:S02]  /*0ad0*/  SHF.L.U32 R40, R40, 0x10, RZ ;  /* 0x0000001028287819 */ /* 0x000fe400000006ff */
[----:B------:R-:W-:Y:S02]  /*0ae0*/  SHF.L.U32 R42, R42, 0x10, RZ ;  /* 0x000000102a2a7819 */ /* 0x000fe400000006ff */
[----:B------:R-:W-:-:S02]  /*0af0*/  SHF.L.U32 R24, R24, 0x10, RZ ;  /* 0x0000001018187819 */ /* 0x000fc400000006ff */
[----:B------:R-:W-:Y:S02]  /*0b00*/  SHF.L.U32 R20, R20, 0x10, RZ ;  /* 0x0000001014147819 */ /* 0x000fe400000006ff */
[----:B------:R-:W-:Y:S02]  /*0b10*/  SHF.L.U32 R26, R27, 0x10, RZ ;  /* 0x000000101b1a7819 */ /* 0x000fe400000006ff */
[----:B------:R-:W-:Y:S02]  /*0b20*/  SHF.L.U32 R22, R22, 0x10, RZ ;  /* 0x0000001016167819 */ /* 0x000fe400000006ff */
[----:B------:R-:W-:Y:S02]  /*0b30*/  SHF.L.U32 R14, R14, 0x10, RZ ;  /* 0x000000100e0e7819 */ /* 0x000fe400000006ff */
[----:B------:R-:W-:Y:S02]  /*0b40*/  SHF.L.U32 R16, R17, 0x10, RZ ;  /* 0x0000001011107819 */ /* 0x000fe400000006ff */
[----:B------:R-:W-:Y:S01]  /*0b50*/  SHF.L.U32 R12, R12, 0x10, RZ ;  /* 0x000000100c0c7819 */ /* 0x000fe200000006ff */
[----:B------:R-:W-:-:S02]  /*0b60*/  IMAD.U32 R35, R35, 0x10000, RZ ;  /* 0x0001000023237824 */ /* 0x000fc400078e00ff */
[----:B------:R-:W-:Y:S02]  /*0b70*/  IMAD.U32 R37, R37, 0x10000, RZ ;  /* 0x0001000025257824 */ /* 0x000fe400078e00ff */
[----:B------:R-:W-:Y:S02]  /*0b80*/  IMAD.U32 R41, R41, 0x10000, RZ ;  /* 0x0001000029297824 */ /* 0x000fe400078e00ff */
[----:B------:R-:W-:Y:S02]  /*0b90*/  IMAD.U32 R21, R21, 0x10000, RZ ;  /* 0x0001000015157824 */ /* 0x000fe400078e00ff */
[----:B------:R-:W-:Y:S02]  /*0ba0*/  IMAD.U32 R25, R25, 0x10000, RZ ;  /* 0x0001000019197824 */ /* 0x000fe400078e00ff */
[----:B------:R-:W-:Y:S02]  /*0bb0*/  IMAD.U32 R9, R9, 0x10000, RZ ;  /* 0x0001000009097824 */ /* 0x000fe400078e00ff */
[----:B------:R-:W-:-:S02]  /*0bc0*/  IMAD.U32 R15, R15, 0x10000, RZ ;  /* 0x000100000f0f7824 */ /* 0x000fc400078e00ff */
        /* <DEDUP_REMOVED lines=27> */
[----:B------:R-:W-:-:S02]  /*0d80*/  F2FP.BF16.F32.PACK_AB R10, RZ, R10 ;  /* 0x0000000aff0a723e */ /* 0x000fc400000010ff */
[----:B------:R-:W-:Y:S02]  /*0d90*/  IADD3 R9, P4, PT, R4, 0x2000, RZ ;  /* 0x0000200004097810 */ /* 0x000fe40007f9e0ff */
[----:B------:R-:W-:Y:S02]  /*0da0*/  F2FP.BF16.F32.PACK_AB R34, RZ, R34 ;  /* 0x00000022ff22723e */ /* 0x000fe400000010ff */
[----:B------:R-:W-:Y:S02]  /*0db0*/  F2FP.BF16.F32.PACK_AB R36, RZ, R36 ;  /* 0x00000024ff24723e */ /* 0x000fe400000010ff */
[----:B------:R-:W-:Y:S02]  /*0dc0*/  F2FP.BF16.F32.PACK_AB R40, RZ, R40 ;  /* 0x00000028ff28723e */ /* 0x000fe400000010ff */
[----:B------:R-:W-:Y:S02]  /*0dd0*/  F2FP.BF16.F32.PACK_AB R42, RZ, R42 ;  /* 0x0000002aff2a723e */ /* 0x000fe400000010ff */
[----:B------:R-:W-:-:S02]  /*0de0*/  F2FP.BF16.F32.PACK_AB R32, RZ, R32 ;  /* 0x00000020ff20723e */ /* 0x000fc400000010ff */
[----:B------:R-:W-:Y:S02]  /*0df0*/  F2FP.BF16.F32.PACK_AB R30, RZ, R30 ;  /* 0x0000001eff1e723e */ /* 0x000fe400000010ff */
        /* <DEDUP_REMOVED lines=27> */
[----:B0-----:R-:W-:Y:S01]  /*0fb0*/  IMAD.MOV.U32 R4, RZ, RZ, R9 ;  /* 0x000000ffff047224 */ /* 0x001fe200078e0009 */
[----:B------:R-:W-:Y:S01]  /*0fc0*/  MOV R5, R10 ;  /* 0x0000000a00057202 */ /* 0x000fe20000000f00 */
[----:B------:R-:W-:Y:S06]  /*0fd0*/  @!P1 BRA `(.L_x_20) ;  /* 0xfffffff400d09947 */ /* 0x000fec000383ffff */
.L_x_19:
[----:B------:R-:W-:Y:S05]  /*0fe0*/  BSYNC.RECONVERGENT B0 ;  /* 0x0000000000007941 */ /* 0x000fea0003800200 */
.L_x_18:
[----:B------:R-:W-:Y:S01]  /*0ff0*/  IMAD.IADD R8, R38, 0x1, -R39 ;  /* 0x0000000126087824 */ /* 0x000fe200078e0a27 */
[----:B------:R-:W-:Y:S04]  /*1000*/  BSSY.RECONVERGENT B0, `(.L_x_21) ;  /* 0x000004d000007945 */ /* 0x000fe80003800200 */
        /* <DEDUP_REMOVED lines=16> */
[----:B------:R-:W4:Y:S04]  /*1110*/  LDG.E.U16.CONSTANT R22, desc[UR6][R6.64+0x800] ;  /* 0x0008000606167981 */ /* 0x000f28000c1e9500 */
[----:B------:R1:W4:Y:S01]  /*1120*/  LDG.E.U16.CONSTANT R24, desc[UR6][R6.64+0xa00] ;  /* 0x000a000606187981 */ /* 0x000322000c1e9500 */
[----:B0-----:R-:W-:Y:S01]  /*1130*/  IADD3 R2, P1, PT, R2, 0x1000, RZ ;  /* 0x0000100002027810 */ /* 0x001fe20007f3e0ff */
[----:B------:R-:W-:Y:S01]  /*1140*/  VIADD R39, R39, 0x800 ;  /* 0x0000080027277836 */ /* 0x000fe20000000000 */
[----:B------:R-:W-:-:S02]  /*1150*/  PLOP3.LUT P0, PT, PT, PT, PT, 0x8, 0x80 ;  /* 0x000000000080781c */ /* 0x000fc40003f0e170 */
[----:B------:R-:W-:Y:S02]  /*1160*/  IADD3.X R3, PT, PT, RZ, R3, RZ, P1, !PT ;  /* 0x00000003ff037210 */ /* 0x000fe40000ffe4ff */
[----:B-1----:R-:W-:-:S05]  /*1170*/  IADD3 R6, P2, PT, R6, 0x1000, RZ ;  /* 0x0000100006067810 */ /* 0x002fca0007f5e0ff */
[----:B------:R-:W-:Y:S01]  /*1180*/  IMAD.X R7, RZ, RZ, R7, P2 ;  /* 0x000000ffff077224 */ /* 0x000fe200010e0607 */
[----:B--2---:R-:W-:Y:S02]  /*1190*/  SHF.L.U32 R9, R8, 0x10, RZ ;  /* 0x0000001008097819 */ /* 0x004fe400000006ff */
[----:B---3--:R-:W-:Y:S02]  /*11a0*/  SHF.L.U32 R11, R11, 0x10, RZ ;  /* 0x000000100b0b7819 */ /* 0x008fe400000006ff */
[----:B----4-:R-:W-:Y:S02]  /*11b0*/  SHF.L.U32 R13, R13, 0x10, RZ ;  /* 0x000000100d0d7819 */ /* 0x010fe400000006ff */
[----:B------:R-:W-:Y:S02]  /*11c0*/  SHF.L.U32 R15, R15, 0x10, RZ ;  /* 0x000000100f0f7819 */ /* 0x000fe400000006ff */
[----:B------:R-:W-:Y:S02]  /*11d0*/  SHF.L.U32 R17, R17, 0x10, RZ ;  /* 0x0000001011117819 */ /* 0x000fe400000006ff */
[----:B------:R-:W-:-:S02]  /*11e0*/  SHF.L.U32 R19, R19, 0x10, RZ ;  /* 0x0000001013137819 */ /* 0x000fc400000006ff */
[----:B------:R-:W-:Y:S02]  /*11f0*/  SHF.L.U32 R21, R21, 0x10, RZ ;  /* 0x0000001015157819 */ /* 0x000fe400000006ff */
[----:B------:R-:W-:Y:S01]  /*1200*/  SHF.L.U32 R23, R23, 0x10, RZ ;  /* 0x0000001017177819 */ /* 0x000fe200000006ff */
[----:B------:R-:W-:Y:S02]  /*1210*/  IMAD.U32 R10, R10, 0x10000, RZ ;  /* 0x000100000a0a7824 */ /* 0x000fe400078e00ff */
[----:B------:R-:W-:Y:S02]  /*1220*/  IMAD.U32 R12, R12, 0x10000, RZ ;  /* 0x000100000c0c7824 */ /* 0x000fe400078e00ff */
[----:B------:R-:W-:Y:S02]  /*1230*/  IMAD.U32 R14, R14, 0x10000, RZ ;  /* 0x000100000e0e7824 */ /* 0x000fe400078e00ff */
[----:B------:R-:W-:Y:S02]  /*1240*/  IMAD.U32 R16, R16, 0x10000, RZ ;  /* 0x0001000010107824 */ /* 0x000fe400078e00ff */
[----:B------:R-:W-:-:S02]  /*1250*/  IMAD.U32 R18, R18, 0x10000, RZ ;  /* 0x0001000012127824 */ /* 0x000fc400078e00ff */
[----:B------:R-:W-:Y:S02]  /*1260*/  IMAD.U32 R20, R20, 0x10000, RZ ;  /* 0x0001000014147824 */ /* 0x000fe400078e00ff */
[----:B------:R-:W-:Y:S02]  /*1270*/  IMAD.U32 R22, R22, 0x10000, RZ ;  /* 0x0001000016167824 */ /* 0x000fe400078e00ff */
[----:B------:R-:W-:Y:S02]  /*1280*/  IMAD.U32 R24, R24, 0x10000, RZ ;  /* 0x0001000018187824 */ /* 0x000fe400078e00ff */
        /* <DEDUP_REMOVED lines=8> */
[C---:B-----5:R-:W-:Y:S01]  /*1310*/  FFMA R10, R0.reuse, R10, R9 ;  /* 0x0000000a000a7223 */ /* 0x060fe20000000009 */
[C---:B------:R-:W-:Y:S01]  /*1320*/  FFMA R12, R0.reuse, R12, R11 ;  /* 0x0000000c000c7223 */ /* 0x040fe2000000000b */
[C---:B------:R-:W-:Y:S01]  /*1330*/  FFMA R14, R0.reuse, R14, R13 ;  /* 0x0000000e000e7223 */ /* 0x040fe2000000000d */
[C---:B------:R-:W-:Y:S01]  /*1340*/  FFMA R16, R0.reuse, R16, R15 ;  /* 0x0000001000107223 */ /* 0x040fe2000000000f */
[C---:B------:R-:W-:Y:S01]  /*1350*/  FFMA R18, R0.reuse, R18, R17 ;  /* 0x0000001200127223 */ /* 0x040fe20000000011 */
[C---:B------:R-:W-:Y:S01]  /*1360*/  FFMA R20, R0.reuse, R20, R19 ;  /* 0x0000001400147223 */ /* 0x040fe20000000013 */
[C---:B------:R-:W-:Y:S01]  /*1370*/  FFMA R22, R0.reuse, R22, R21 ;  /* 0x0000001600167223 */ /* 0x040fe20000000015 */
[----:B------:R-:W-:Y:S01]  /*1380*/  FFMA R24, R0, R24, R23 ;  /* 0x0000001800187223 */ /* 0x000fe20000000017 */
[----:B------:R-:W-:-:S02]  /*1390*/  IADD3 R8, P3, PT, R4, 0x1000, RZ ;  /* 0x0000100004087810 */ /* 0x000fc40007f7e0ff */
        /* <DEDUP_REMOVED lines=17> */
[----:B0-----:R-:W-:Y:S01]  /*14b0*/  MOV R4, R8 ;  /* 0x0000000800047202 */ /* 0x001fe20000000f00 */
[----:B------:R-:W-:-:S07]  /*14c0*/  IMAD.MOV.U32 R5, RZ, RZ, R9 ;  /* 0x000000ffff057224 */ /* 0x000fce00078e0009 */
.L_x_22:
[----:B------:R-:W-:Y:S05]  /*14d0*/  BSYNC.RECONVERGENT B0 ;  /* 0x0000000000007941 */ /* 0x000fea0003800200 */
.L_x_21:
        /* <DEDUP_REMOVED lines=10> */
[----:B--2---:R-:W-:-:S02]  /*1580*/  SHF.L.U32 R9, R8, 0x10, RZ ;  /* 0x0000001008097819 */ /* 0x004fc400000006ff */
[----:B---3--:R-:W-:Y:S02]  /*1590*/  SHF.L.U32 R11, R11, 0x10, RZ ;  /* 0x000000100b0b7819 */ /* 0x008fe400000006ff */
[----:B----4-:R-:W-:Y:S02]  /*15a0*/  SHF.L.U32 R13, R13, 0x10, RZ ;  /* 0x000000100d0d7819 */ /* 0x010fe400000006ff */
[----:B------:R-:W-:Y:S01]  /*15b0*/  SHF.L.U32 R14, R14, 0x10, RZ ;  /* 0x000000100e0e7819 */ /* 0x000fe200000006ff */
        /* <DEDUP_REMOVED lines=8> */
[C---:B-----5:R-:W-:Y:S01]  /*1640*/  FFMA R10, R0.reuse, R10, R9 ;  /* 0x0000000a000a7223 */ /* 0x060fe20000000009 */
[C---:B------:R-:W-:Y:S01]  /*1650*/  FFMA R12, R0.reuse, R12, R11 ;  /* 0x0000000c000c7223 */ /* 0x040fe2000000000b */
[C---:B------:R-:W-:Y:S01]  /*1660*/  FFMA R14, R0.reuse, R14, R13 ;  /* 0x0000000e000e7223 */ /* 0x040fe2000000000d */
[----:B------:R-:W-:Y:S02]  /*1670*/  FFMA R16, R0, R16, R15 ;  /* 0x0000001000107223 */ /* 0x000fe4000000000f */
[----:B------:R-:W-:Y:S02]  /*1680*/  F2FP.BF16.F32.PACK_AB R10, RZ, R10 ;  /* 0x0000000aff0a723e */ /* 0x000fe400000010ff */
[----:B------:R-:W-:-:S02]  /*1690*/  F2FP.BF16.F32.PACK_AB R12, RZ, R12 ;  /* 0x0000000cff0c723e */ /* 0x000fc400000010ff */
[----:B------:R-:W-:Y:S02]  /*16a0*/  F2FP.BF16.F32.PACK_AB R14, RZ, R14 ;  /* 0x0000000eff0e723e */ /* 0x000fe400000010ff */
[----:B------:R-:W-:Y:S01]  /*16b0*/  F2FP.BF16.F32.PACK_AB R16, RZ, R16 ;  /* 0x00000010ff10723e */ /* 0x000fe200000010ff */
[----:B------:R-:W-:Y:S04]  /*16c0*/  STG.E.U16 desc[UR6][R4.64+-0x400], R10 ;  /* 0xfffc000a04007986 */ /* 0x000fe8000c101506 */
[----:B------:R-:W-:Y:S04]  /*16d0*/  STG.E.U16 desc[UR6][R4.64+-0x200], R12 ;  /* 0xfffe000c04007986 */ /* 0x000fe8000c101506 */
[----:B------:R-:W-:Y:S04]  /*16e0*/  STG.E.U16 desc[UR6][R4.64], R14 ;  /* 0x0000000e04007986 */ /* 0x000fe8000c101506 */
[----:B------:R-:W-:Y:S01]  /*16f0*/  STG.E.U16 desc[UR6][R4.64+0x200], R16 ;  /* 0x0002001004007986 */ /* 0x000fe2000c101506 */
[----:B------:R-:W-:Y:S05]  /*1700*/  EXIT ;  /* 0x000000000000794d */ /* 0x000fea0003800000 */
.L_x_14:
        /* <DEDUP_REMOVED lines=11> */
[----:B------:R-:W-:Y:S01]  /*17c0*/  IMAD.WIDE.U32 R4, R39, 0x10, RZ ;  /* 0x0000001027047825 */ /* 0x000fe200078e00ff */
[----:B------:R-:W-:Y:S01]  /*17d0*/  LEA.HI R10, R10, 0x1, RZ, 0x18 ;  /* 0x000000010a0a7811 */ /* 0x000fe200078fc0ff */
[----:B------:R-:W1:Y:S01]  /*17e0*/  LDCU.64 UR8, c[0x0][0x380] ;  /* 0x00007000ff0877ac */ /* 0x000e620008000a00 */
[----:B------:R-:W-:Y:S01]  /*17f0*/  LEA R20, P1, R2, R4, 0x1 ;  /* 0x0000000402147211 */ /* 0x000fe200078208ff */
[----:B------:R-:W-:-:S03]  /*1800*/  IMAD.WIDE R6, R12, 0x2, R4 ;  /* 0x000000020c067825 */ /* 0x000fc600078e0204 */
[----:B------:R-:W-:Y:S01]  /*1810*/  LEA.HI.X R4, R2, R5, R3, 0x1, P1 ;  /* 0x0000000502047211 */ /* 0x000fe200008f0c03 */
[C---:B------:R-:W-:Y:S01]  /*1820*/  IMAD.SHL.U32 R16, R10.reuse, 0x100, RZ ;  /* 0x000001000a107824 */ /* 0x040fe200078e00ff */
[----:B------:R-:W-:Y:S01]  /*1830*/  LOP3.LUT R10, R10, 0x3, RZ, 0xc0, !PT ;  /* 0x000000030a0a7812 */ /* 0x000fe200078ec0ff */
[----:B------:R-:W-:-:S03]  /*1840*/  IMAD.WIDE R8, R14, 0x2, R6 ;  /* 0x000000020e087825 */ /* 0x000fc600078e0206 */
[----:B------:R-:W-:Y:S01]  /*1850*/  LOP3.LUT R39, R39, 0x300, R16, 0xf8, !PT ;  /* 0x0000030027277812 */ /* 0x000fe200078ef810 */
[----:B------:R-:W-:Y:S01]  /*1860*/  IMAD.WIDE R6, R13, 0x2, R6 ;  /* 0x000000020d067825 */ /* 0x000fe200078e0206 */
[----:B0-----:R-:W-:Y:S02]  /*1870*/  IADD3 R20, P2, PT, R20, UR4, RZ ;  /* 0x0000000414147c10 */ /* 0x001fe4000ff5e0ff */
[----:B------:R-:W-:Y:S02]  /*1880*/  IADD3 R15, PT, PT, -R10, RZ, RZ ;  /* 0x000000ff0a0f7210 */ /* 0x000fe40007ffe1ff */
[----:B-1----:R-:W-:Y:S02]  /*1890*/  IADD3 R16, P3, PT, R8, UR8, RZ ;  /* 0x0000000808107c10 */ /* 0x002fe4000ff7e0ff */
[----:B------:R-:W-:Y:S02]  /*18a0*/  IADD3 R18, P4, PT, R6, UR8, RZ ;  /* 0x0000000806127c10 */ /* 0x000fe4000ff9e0ff */
[----:B------:R-:W-:-:S02]  /*18b0*/  IADD3.X R17, PT, PT, R9, UR9, RZ, P3, !PT ;  /* 0x0000000909117c10 */ /* 0x000fc40009ffe4ff */
[----:B------:R-:W-:Y:S02]  /*18c0*/  IADD3.X R19, PT, PT, R7, UR9, RZ, P4, !PT ;  /* 0x0000000907137c10 */ /* 0x000fe4000a7fe4ff */
[----:B------:R-:W-:-:S07]  /*18d0*/  IADD3.X R21, PT, PT, R4, UR5, RZ, P2, !PT ;  /* 0x0000000504157c10 */ /* 0x000fce00097fe4ff */
.L_x_25:
[----:B0-----:R0:W2:Y:S04]  /*18e0*/  LDG.E.128.CONSTANT R4, desc[UR6][R18.64] ;  /* 0x0000000612047981 */ /* 0x0010a8000c1e9d00 */
[----:B------:R1:W3:Y:S01]  /*18f0*/  LDG.E.128.CONSTANT R8, desc[UR6][R16.64] ;  /* 0x0000000610087981 */ /* 0x0002e2000c1e9d00 */
[----:B------:R-:W-:-:S05]  /*1900*/  VIADD R15, R15, 0x1 ;  /* 0x000000010f0f7836 */ /* 0x000fca0000000000 */
[----:B------:R-:W-:Y:S02]  /*1910*/  ISETP.NE.AND P1, PT, R15, RZ, PT ;  /* 0x000000ff0f00720c */ /* 0x000fe40003f25270 */
[----:B0-----:R-:W-:Y:S02]  /*1920*/  IADD3 R18, P4, PT, R18, 0x1000, RZ ;  /* 0x0000100012127810 */ /* 0x001fe40007f9e0ff */
[----:B-1----:R-:W-:Y:S02]  /*1930*/  IADD3 R16, P3, PT, R16, 0x1000, RZ ;  /* 0x0000100010107810 */ /* 0x002fe40007f7e0ff */
[----:B------:R-:W-:-:S03]  /*1940*/  IADD3.X R19, PT, PT, RZ, R19, RZ, P4, !PT ;  /* 0x00000013ff137210 */ /* 0x000fc600027fe4ff */
[----:B------:R-:W-:Y:S01]  /*1950*/  IMAD.X R17, RZ, RZ, R17, P3 ;  /* 0x000000ffff117224 */ /* 0x000fe200018e0611 */
[C---:B--2---:R-:W-:Y:S01]  /*1960*/  PRMT R24, R5.reuse, 0x7632, R24 ;  /* 0x0000763205187816 */ /* 0x044fe20000000018 */
[----:B------:R-:W-:Y:S01]  /*1970*/  IMAD.U32 R23, R4, 0x10000, RZ ;  /* 0x0001000004177824 */ /* 0x000fe200078e00ff */
[----:B------:R-:W-:Y:S01]  /*1980*/  SHF.L.U32 R5, R5, 0x10, RZ ;  /* 0x0000001005057819 */ /* 0x000fe200000006ff */
[----:B------:R-:W-:Y:S01]  /*1990*/  IMAD.U32 R27, R6, 0x10000, RZ ;  /* 0x00010000061b7824 */ /* 0x000fe200078e00ff */
[----:B---3--:R-:W-:Y:S01]  /*19a0*/  SHF.L.U32 R26, R9, 0x10, RZ ;  /* 0x00000010091a7819 */ /* 0x008fe200000006ff */
[----:B------:R-:W-:Y:S01]  /*19b0*/  IMAD.U32 R28, R10, 0x10000, RZ ;  /* 0x000100000a1c7824 */ /* 0x000fe200078e00ff */
[----:B------:R-:W-:Y:S02]  /*19c0*/  PRMT R22, R4, 0x7632, R22 ;  /* 0x0000763204167816 */ /* 0x000fe40000000016 */
[----:B------:R-:W-:Y:S01]  /*19d0*/  PRMT R25, R6, 0x7632, R25 ;  /* 0x0000763206197816 */ /* 0x000fe20000000019 */
[----:B------:R-:W-:Y:S01]  /*19e0*/  FADD R26, -R5, R26 ;  /* 0x0000001a051a7221 */ /* 0x000fe20000000100 */
[C---:B------:R-:W-:Y:S01]  /*19f0*/  PRMT R4, R8.reuse, 0x7632, R4 ;  /* 0x0000763208047816 */ /* 0x040fe20000000004 */
[----:B------:R-:W-:Y:S01]  /*1a00*/  IMAD.U32 R8, R8, 0x10000, RZ ;  /* 0x0001000008087824 */ /* 0x000fe200078e00ff */
[----:B------:R-:W-:Y:S01]  /*1a10*/  PRMT R6, R9, 0x7632, R6 ;  /* 0x0000763209067816 */ /* 0x000fe20000000006 */
[----:B-----5:R-:W-:Y:S01]  /*1a20*/  FFMA R26, R0, R26, R5 ;  /* 0x0000001a001a7223 */ /* 0x020fe20000000005 */
[----:B------:R-:W-:Y:S01]  /*1a30*/  PRMT R29, R7, 0x7632, R29 ;  /* 0x00007632071d7816 */ /* 0x000fe2000000001d */
[----:B------:R-:W-:Y:S01]  /*1a40*/  IMAD.U32 R5, R22, 0x10000, RZ ;  /* 0x0001000016057824 */ /* 0x000fe200078e00ff */
[----:B------:R-:W-:Y:S01]  /*1a50*/  PRMT R10, R10, 0x7632, R10 ;  /* 0x000076320a0a7816 */ /* 0x000fe2000000000a */
[----:B------:R-:W-:Y:S01]  /*1a60*/  IMAD.U32 R4, R4, 0x10000, RZ ;  /* 0x0001000004047824 */ /* 0x000fe200078e00ff */
[----:B------:R-:W-:Y:S01]  /*1a70*/  PRMT R9, R11, 0x7632, R9 ;  /* 0x000076320b097816 */ /* 0x000fe20000000009 */
[----:B------:R-:W-:Y:S01]  /*1a80*/  IMAD.U32 R25, R25, 0x10000, RZ ;  /* 0x0001000019197824 */ /* 0x000fe200078e00ff */
[----:B------:R-:W-:Y:S01]  /*1a90*/  SHF.L.U32 R31, R7, 0x10, RZ ;  /* 0x00000010071f7819 */ /* 0x000fe200000006ff */
[----:B------:R-:W-:Y:S01]  /*1aa0*/  IMAD.U32 R10, R10, 0x10000, RZ ;  /* 0x000100000a0a7824 */ /* 0x000fe200078e00ff */
[----:B------:R-:W-:Y:S01]  /*1ab0*/  SHF.L.U32 R7, R24, 0x10, RZ ;  /* 0x0000001018077819 */ /* 0x000fe200000006ff */
[----:B------:R-:W-:Y:S01]  /*1ac0*/  FADD R8, -R23, R8 ;  /* 0x0000000817087221 */ /* 0x000fe20000000100 */
        /* <DEDUP_REMOVED lines=8> */
[----:B------:R-:W-:Y:S01]  /*1b50*/  FADD R10, -R25, R10 ;  /* 0x0000000a190a7221 */ /* 0x000fe20000000100 */
[C---:B------:R-:W-:Y:S01]  /*1b60*/  FFMA R8, R0.reuse, R8, R23 ;  /* 0x0000000800087223 */ /* 0x040fe20000000017 */
[C---:B------:R-:W-:Y:S01]  /*1b70*/  FFMA R5, R0.reuse, R4, R5 ;  /* 0x0000000400057223 */ /* 0x040fe20000000005 */
[----:B------:R-:W-:Y:S01]  /*1b80*/  FADD R22, -R29, R22 ;  /* 0x000000161d167221 */ /* 0x000fe20000000100 */
[C---:B------:R-:W-:Y:S01]  /*1b90*/  FFMA R7, R0.reuse, R6, R7 ;  /* 0x0000000600077223 */ /* 0x040fe20000000007 */
[C---:B------:R-:W-:Y:S01]  /*1ba0*/  FFMA R28, R0.reuse, R28, R27 ;  /* 0x0000001c001c7223 */ /* 0x040fe2000000001b */
[C---:B------:R-:W-:Y:S01]  /*1bb0*/  FFMA R30, R0.reuse, R30, R31 ;  /* 0x0000001e001e7223 */ /* 0x040fe2000000001f */
[C---:B------:R-:W-:Y:S01]  /*1bc0*/  FFMA R25, R0.reuse, R10, R25 ;  /* 0x0000000a00197223 */ /* 0x040fe20000000019 */
[----:B------:R-:W-:Y:S01]  /*1bd0*/  FFMA R29, R0, R22, R29 ;  /* 0x00000016001d7223 */ /* 0x000fe2000000001d */
[----:B------:R-:W-:Y:S01]  /*1be0*/  F2FP.BF16.F32.PACK_AB R4, R5, R8 ;  /* 0x000000080504723e */ /* 0x000fe200000010ff */
[----:B------:R-:W-:Y:S01]  /*1bf0*/  IMAD.MOV.U32 R8, RZ, RZ, R20 ;  /* 0x000000ffff087224 */ /* 0x000fe200078e0014 */
[----:B------:R-:W-:-:S02]  /*1c00*/  F2FP.BF16.F32.PACK_AB R5, R7, R26 ;  /* 0x0000001a0705723e */ /* 0x000fc400000010ff */
[----:B------:R-:W-:Y:S02]  /*1c10*/  F2FP.BF16.F32.PACK_AB R6, R25, R28 ;  /* 0x0000001c1906723e */ /* 0x000fe400000010ff */
[----:B------:R-:W-:Y:S02]  /*1c20*/  F2FP.BF16.F32.PACK_AB R7, R29, R30 ;  /* 0x0000001e1d07723e */ /* 0x000fe400000010ff */
[----:B------:R-:W-:Y:S02]  /*1c30*/  MOV R9, R21 ;  /* 0x0000001500097202 */ /* 0x000fe40000000f00 */
[----:B------:R-:W-:-:S03]  /*1c40*/  IADD3 R20, P2, PT, R20, 0x1000, RZ ;  /* 0x0000100014147810 */ /* 0x000fc60007f5e0ff */
[----:B------:R0:W-:Y:S01]  /*1c50*/  STG.E.128 desc[UR6][R8.64], R4 ;  /* 0x0000000408007986 */ /* 0x0001e2000c101d06 */
[----:B------:R-:W-:Y:S01]  /*1c60*/  IADD3.X R21, PT, PT, RZ, R21, RZ, P2, !PT ;  /* 0x00000015ff157210 */ /* 0x000fe200017fe4ff */
[----:B------:R-:W-:Y:S08]  /*1c70*/  @P1 BRA `(.L_x_25) ;  /* 0xfffffffc00181947 */ /* 0x000ff0000383ffff */
.L_x_24:
[----:B------:R-:W-:Y:S05]  /*1c80*/  BSYNC.RECONVERGENT B0 ;  /* 0x0000000000007941 */ /* 0x000fea0003800200 */
.L_x_23:
        /* <DEDUP_REMOVED lines=18> */
.L_x_26:
        /* <DEDUP_REMOVED lines=8> */
[----:B------:R-:W-:-:S05]  /*1e30*/  VIADD R39, R39, 0x400 ;  /* 0x0000040027277836 */ /* 0x000fca0000000000 */
[----:B------:R-:W-:Y:S02]  /*1e40*/  ISETP.GE.AND P0, PT, R39, R38, PT ;  /* 0x000000262700720c */ /* 0x000fe40003f06270 */
        /* <DEDUP_REMOVED lines=10> */
[----:B------:R-:W-:Y:S01]  /*1ef0*/  PRMT R4, R5, 0x7632, R4 ;  /* 0x0000763205047816 */ /* 0x000fe20000000004 */
[----:B------:R-:W-:Y:S01]  /*1f00*/  IMAD.U32 R50, R10, 0x10000, RZ ;  /* 0x000100000a327824 */ /* 0x000fe200078e00ff */
[----:B------:R-:W-:Y:S01]  /*1f10*/  PRMT R5, R6, 0x7632, R5 ;  /* 0x0000763206057816 */ /* 0x000fe20000000005 */
[----:B------:R-:W-:Y:S01]  /*1f20*/  IMAD.U32 R53, R42, 0x10000, RZ ;  /* 0x000100002a357824 */ /* 0x000fe200078e00ff */
[----:B------:R-:W-:Y:S01]  /*1f30*/  PRMT R6, R7, 0x7632, R6 ;  /* 0x0000763207067816 */ /* 0x000fe20000000006 */
[----:B------:R-:W-:Y:S01]  /*1f40*/  FADD R50, -R49, R50 ;  /* 0x0000003231327221 */ /* 0x000fe20000000100 */
[----:B------:R-:W-:-:S02]  /*1f50*/  SHF.L.U32 R43, R7, 0x10, RZ ;  /* 0x00000010072b7819 */ /* 0x000fc400000006ff */
[----:B------:R-:W-:Y:S02]  /*1f60*/  PRMT R7, R8, 0x7632, R7 ;  /* 0x0000763208077816 */ /* 0x000fe40000000007 */
[----:B------:R-:W-:Y:S01]  /*1f70*/  PRMT R45, R10, 0x7632, R45 ;  /* 0x000076320a2d7816 */ /* 0x000fe2000000002d */
[----:B------:R-:W-:Y:S01]  /*1f80*/  FADD R10, -R51, R48 ;  /* 0x00000030330a7221 */ /* 0x000fe20000000100 */
[----:B------:R-:W-:Y:S01]  /*1f90*/  PRMT R8, R9, 0x7632, R8 ;  /* 0x0000763209087816 */ /* 0x000fe20000000008 */
[----:B------:R-:W-:Y:S01]  /*1fa0*/  FADD R9, -R47, R46 ;  /* 0x0000002e2f097221 */ /* 0x000fe20000000100 */
[C---:B------:R-:W-:Y:S01]  /*1fb0*/  PRMT R44, R11.reuse, 0x7632, R44 ;  /* 0x000076320b2c7816 */ /* 0x040fe2000000002c */
[C---:B-----5:R-:W-:Y:S01]  /*1fc0*/  FFMA R10, R0.reuse, R10, R51 ;  /* 0x0000000a000a7223 */ /* 0x060fe20000000033 */
[----:B------:R-:W-:Y:S01]  /*1fd0*/  SHF.L.U32 R46, R11, 0x10, RZ ;  /* 0x000000100b2e7819 */ /* 0x000fe200000006ff */
[----:B------:R-:W-:Y:S01]  /*1fe0*/  FFMA R11, R0, R9, R47 ;  /* 0x00000009000b7223 */ /* 0x000fe2000000002f */
[----:B------:R-:W-:Y:S01]  /*1ff0*/  SHF.L.U32 R51, R6, 0x10, RZ ;  /* 0x0000001006337819 */ /* 0x000fe200000006ff */
[----:B------:R-:W-:Y:S01]  /*2000*/  FFMA R9, R0, R50, R49 ;  /* 0x0000003200097223 */ /* 0x000fe20000000031 */
[----:B------:R-:W-:Y:S01]  /*2010*/  SHF.L.U32 R47, R4, 0x10, RZ ;  /* 0x00000010042f7819 */ /* 0x000fe200000006ff */
[----:B------:R-:W-:Y:S01]  /*2020*/  IMAD.U32 R49, R5, 0x10000, RZ ;  /* 0x0001000005317824 */ /* 0x000fe200078e00ff */
[----:B------:R-:W-:Y:S01]  /*2030*/  SHF.L.U32 R6, R8, 0x10, RZ ;  /* 0x0000001008067819 */ /* 0x000fe200000006ff */
[----:B------:R-:W-:Y:S01]  /*2040*/  IMAD.U32 R42, R45, 0x10000, RZ ;  /* 0x000100002d2a7824 */ /* 0x000fe200078e00ff */
[----:B------:R-:W-:Y:S01]  /*2050*/  SHF.L.U32 R44, R44, 0x10, RZ ;  /* 0x000000102c2c7819 */ /* 0x000fe200000006ff */
[----:B------:R-:W-:Y:S01]  /*2060*/  FADD R46, -R43, R46 ;  /* 0x0000002e2b2e7221 */ /* 0x000fe20000000100 */
[----:B------:R-:W-:-:S02]  /*2070*/  IMAD.U32 R4, R7, 0x10000, RZ ;  /* 0x0001000007047824 */ /* 0x000fc400078e00ff */
[----:B------:R-:W-:Y:S01]  /*2080*/  FADD R6, -R47, R6 ;  /* 0x000000062f067221 */ /* 0x000fe20000000100 */
[----:B------:R-:W-:Y:S01]  /*2090*/  FADD R42, -R49, R42 ;  /* 0x0000002a312a7221 */ /* 0x000fe20000000100 */
[----:B------:R-:W-:Y:S01]  /*20a0*/  FADD R44, -R51, R44 ;  /* 0x0000002c332c7221 */ /* 0x000fe20000000100 */
[C---:B------:R-:W-:Y:S01]  /*20b0*/  FFMA R8, R0.reuse, R46, R43 ;  /* 0x0000002e00087223 */ /* 0x040fe2000000002b */
[C---:B------:R-:W-:Y:S01]  /*20c0*/  FFMA R5, R0.reuse, R6, R47 ;  /* 0x0000000600057223 */ /* 0x040fe2000000002f */
[C---:B------:R-:W-:Y:S01]  /*20d0*/  FFMA R6, R0.reuse, R42, R49 ;  /* 0x0000002a00067223 */ /* 0x040fe20000000031 */
[----:B------:R-:W-:Y:S01]  /*20e0*/  FFMA R7, R0, R44, R51 ;  /* 0x0000002c00077223 */ /* 0x000fe20000000033 */
[C---:B----4-:R-:W-:Y:S01]  /*20f0*/  PRMT R42, R12.reuse, 0x7632, R42 ;  /* 0x000076320c2a7816 */ /* 0x050fe2000000002a */
[----:B------:R-:W-:Y:S01]  /*2100*/  IMAD.U32 R47, R12, 0x10000, RZ ;  /* 0x000100000c2f7824 */ /* 0x000fe200078e00ff */
[----:B------:R-:W-:Y:S01]  /*2110*/  SHF.L.U32 R51, R13, 0x10, RZ ;  /* 0x000000100d337819 */ /* 0x000fe200000006ff */
[----:B------:R-:W-:Y:S01]  /*2120*/  IMAD.U32 R46, R16, 0x10000, RZ ;  /* 0x00010000102e7824 */ /* 0x000fe200078e00ff */
[----:B------:R-:W-:Y:S01]  /*2130*/  SHF.L.U32 R48, R17, 0x10, RZ ;  /* 0x0000001011307819 */ /* 0x000fe200000006ff */
[----:B------:R-:W-:Y:S01]  /*2140*/  IMAD.U32 R49, R14, 0x10000, RZ ;  /* 0x000100000e317824 */ /* 0x000fe200078e00ff */
[----:B------:R-:W-:Y:S01]  /*2150*/  PRMT R12, R13, 0x7632, R12 ;  /* 0x000076320d0c7816 */ /* 0x000fe2000000000c */
[----:B------:R-:W-:Y:S01]  /*2160*/  IMAD.U32 R50, R18, 0x10000, RZ ;  /* 0x0001000012327824 */ /* 0x000fe200078e00ff */
[----:B------:R-:W-:Y:S01]  /*2170*/  PRMT R13, R14, 0x7632, R13 ;  /* 0x000076320e0d7816 */ /* 0x000fe2000000000d */
[----:B------:R-:W-:Y:S01]  /*2180*/  FADD R4, -R53, R4 ;  /* 0x0000000435047221 */ /* 0x000fe20000000100 */
[----:B------:R-:W-:Y:S01]  /*2190*/  PRMT R14, R15, 0x7632, R14 ;  /* 0x000076320f0e7816 */ /* 0x000fe2000000000e */
[----:B------:R-:W-:Y:S01]  /*21a0*/  FADD R48, -R51, R48 ;  /* 0x0000003033307221 */ /* 0x000fe20000000100 */
[----:B------:R-:W-:Y:S01]  /*21b0*/  SHF.L.U32 R45, R15, 0x10, RZ ;  /* 0x000000100f2d7819 */ /* 0x000fe200000006ff */
[----:B------:R-:W-:Y:S01]  /*21c0*/  FADD R15, -R47, R46 ;  /* 0x0000002e2f0f7221 */ /* 0x000fe20000000100 */
[----:B------:R-:W-:Y:S01]  /*21d0*/  PRMT R43, R16, 0x7632, R43 ;  /* 0x00007632102b7816 */ /* 0x000fe2000000002b */
[----:B------:R-:W-:Y:S01]  /*21e0*/  FADD R50, -R49, R50 ;  /* 0x0000003231327221 */ /* 0x000fe20000000100 */
[----:B------:R-:W-:Y:S01]  /*21f0*/  PRMT R44, R18, 0x7632, R44 ;  /* 0x00007632122c7816 */ /* 0x000fe2000000002c */
[----:B------:R-:W-:Y:S01]  /*2200*/  FFMA R4, R0, R4, R53 ;  /* 0x0000000400047223 */ /* 0x000fe20000000035 */
[----:B------:R-:W-:Y:S01]  /*2210*/  PRMT R18, R19, 0x7632, R18 ;  /* 0x0000763213127816 */ /* 0x000fe20000000012 */
[----:B------:R-:W-:Y:S01]  /*2220*/  IMAD.U32 R53, R42, 0x10000, RZ ;  /* 0x000100002a357824 */ /* 0x000fe200078e00ff */
[----:B------:R-:W-:Y:S01]  /*2230*/  PRMT R16, R17, 0x7632, R16 ;  /* 0x0000763211107816 */ /* 0x000fe20000000010 */
[C---:B------:R-:W-:Y:S01]  /*2240*/  FFMA R17, R0.reuse, R48, R51 ;  /* 0x0000003000117223 */ /* 0x040fe20000000033 */
[----:B------:R-:W-:Y:S01]  /*2250*/  SHF.L.U32 R46, R19, 0x10, RZ ;  /* 0x00000010132e7819 */ /* 0x000fe200000006ff */
[----:B------:R-:W-:Y:S01]  /*2260*/  FFMA R19, R0, R15, R47 ;  /* 0x0000000f00137223 */ /* 0x000fe2000000002f */
[----:B------:R-:W-:Y:S01]  /*2270*/  SHF.L.U32 R47, R12, 0x10, RZ ;  /* 0x000000100c2f7819 */ /* 0x000fe200000006ff */
[----:B------:R-:W-:Y:S01]  /*2280*/  IMAD.U32 R12, R43, 0x10000, RZ ;  /* 0x000100002b0c7824 */ /* 0x000fe200078e00ff */
[----:B------:R-:W-:Y:S01]  /*2290*/  SHF.L.U32 R51, R14, 0x10, RZ ;  /* 0x000000100e337819 */ /* 0x000fe200000006ff */
[----:B------:R-:W-:Y:S01]  /*22a0*/  FFMA R15, R0, R50, R49 ;  /* 0x00000032000f7223 */ /* 0x000fe20000000031 */
[----:B------:R-:W-:Y:S01]  /*22b0*/  SHF.L.U32 R18, R18, 0x10, RZ ;  /* 0x0000001012127819 */ /* 0x000fe200000006ff */
[----:B------:R-:W-:Y:S01]  /*22c0*/  IMAD.U32 R49, R13, 0x10000, RZ ;  /* 0x000100000d317824 */ /* 0x000fe200078e00ff */
[----:B------:R-:W-:Y:S01]  /*22d0*/  SHF.L.U32 R16, R16, 0x10, RZ ;  /* 0x0000001010107819 */ /* 0x000fe200000006ff */
[----:B------:R-:W-:-:S02]  /*22e0*/  IMAD.U32 R44, R44, 0x10000, RZ ;  /* 0x000100002c2c7824 */ /* 0x000fc400078e00ff */
        /* <DEDUP_REMOVED lines=8> */
[----:B------:R-:W-:Y:S01]  /*2370*/  SHF.L.U32 R51, R21, 0x10, RZ ;  /* 0x0000001015337819 */ /* 0x000fe200000006ff */
[----:B------:R-:W-:Y:S01]  /*2380*/  FFMA R14, R0, R14, R49 ;  /* 0x0000000e000e7223 */ /* 0x000fe20000000031 */
[----:B------:R-:W-:Y:S01]  /*2390*/  SHF.L.U32 R48, R25, 0x10, RZ ;  /* 0x0000001019307819 */ /* 0x000fe200000006ff */
[C---:B------:R-:W-:Y:S01]  /*23a0*/  IMAD.U32 R47, R20.reuse, 0x10000, RZ ;  /* 0x00010000142f7824 */ /* 0x040fe200078e00ff */
[----:B------:R-:W-:Y:S01]  /*23b0*/  PRMT R42, R20, 0x7632, R42 ;  /* 0x00007632142a7816 */ /* 0x000fe2000000002a */
[----:B------:R-:W-:Y:S01]  /*23c0*/  IMAD.U32 R46, R24, 0x10000, RZ ;  /* 0x00010000182e7824 */ /* 0x000fe200078e00ff */
[----:B------:R-:W-:Y:S01]  /*23d0*/  PRMT R20, R21, 0x7632, R20 ;  /* 0x0000763215147816 */ /* 0x000fe20000000014 */
[----:B------:R-:W-:-:S02]  /*23e0*/  IMAD.U32 R49, R22, 0x10000, RZ ;  /* 0x0001000016317824 */ /* 0x000fc400078e00ff */
[----:B------:R-:W-:Y:S01]  /*23f0*/  FFMA R13, R0, R13, R45 ;  /* 0x0000000d000d7223 */ /* 0x000fe2000000002d */
        /* <DEDUP_REMOVED lines=8> */
[----:B------:R-:W-:Y:S01]  /*2480*/  IMAD.U32 R53, R42, 0x10000, RZ ;  /* 0x000100002a357824 */ /* 0x000fe200078e00ff */
[----:B------:R-:W-:-:S02]  /*2490*/  PRMT R44, R26, 0x7632, R44 ;  /* 0x000076321a2c7816 */ /* 0x000fc4000000002c */
[----:B------:R-:W-:Y:S02]  /*24a0*/  PRMT R26, R27, 0x7632, R26 ;  /* 0x000076321b1a7816 */ /* 0x000fe4000000001a */
[----:B------:R-:W-:Y:S01]  /*24b0*/  PRMT R24, R25, 0x7632, R24 ;  /* 0x0000763219187816 */ /* 0x000fe20000000018 */
[C---:B------:R-:W-:Y:S01]  /*24c0*/  FFMA R25, R0.reuse, R48, R51 ;  /* 0x0000003000197223 */ /* 0x040fe20000000033 */
[----:B------:R-:W-:Y:S01]  /*24d0*/  SHF.L.U32 R46, R27, 0x10, RZ ;  /* 0x000000101b2e7819 */ /* 0x000fe200000006ff */
[C---:B------:R-:W-:Y:S01]  /*24e0*/  FFMA R27, R0.reuse, R23, R47 ;  /* 0x00000017001b7223 */ /* 0x040fe2000000002f */
[----:B------:R-:W-:Y:S01]  /*24f0*/  FFMA R23, R0, R50, R49 ;  /* 0x0000003200177223 */ /* 0x000fe20000000031 */
[----:B------:R-:W-:Y:S01]  /*2500*/  SHF.L.U32 R51, R20, 0x10, RZ ;  /* 0x0000001014337819 */ /* 0x000fe200000006ff */
[----:B------:R-:W-:Y:S01]  /*2510*/  IMAD.U32 R20, R43, 0x10000, RZ ;  /* 0x000100002b147824 */ /* 0x000fe200078e00ff */
[----:B------:R-:W-:Y:S01]  /*2520*/  SHF.L.U32 R49, R22, 0x10, RZ ;  /* 0x0000001016317819 */ /* 0x000fe200000006ff */
[----:B------:R-:W-:Y:S01]  /*2530*/  IMAD.U32 R47, R21, 0x10000, RZ ;  /* 0x00010000152f7824 */ /* 0x000fe200078e00ff */
[----:B------:R-:W-:Y:S01]  /*2540*/  SHF.L.U32 R26, R26, 0x10, RZ ;  /* 0x000000101a1a7819 */ /* 0x000fe200000006ff */
[----:B------:R-:W-:-:S02]  /*2550*/  IMAD.U32 R44, R44, 0x10000, RZ ;  /* 0x000100002c2c7824 */ /* 0x000fc400078e00ff */
[----:B------:R-:W-:Y:S01]  /*2560*/  FADD R20, -R53, R20 ;  /* 0x0000001435147221 */ /* 0x000fe20000000100 */
[----:B------:R-:W-:Y:S01]  /*2570*/  FADD R21, -R45, R46 ;  /* 0x0000002e2d157221 */ /* 0x000fe20000000100 */
[----:B------:R-:W-:Y:S01]  /*2580*/  SHF.L.U32 R24, R24, 0x10, RZ ;  /* 0x0000001018187819 */ /* 0x000fe200000006ff */
[----:B------:R-:W-:Y:S01]  /*2590*/  FADD R42, -R49, R26 ;  /* 0x0000001a312a7221 */ /* 0x000fe20000000100 */
[----:B------:R-:W-:Y:S01]  /*25a0*/  FADD R22, -R47, R44 ;  /* 0x0000002c2f167221 */ /* 0x000fe20000000100 */
[C---:B------:R-:W-:Y:S01]  /*25b0*/  FFMA R26, R0.reuse, R20, R53 ;  /* 0x00000014001a7223 */ /* 0x040fe20000000035 */
[C---:B------:R-:W-:Y:S01]  /*25c0*/  FFMA R21, R0.reuse, R21, R45 ;  /* 0x0000001500157223 */ /* 0x040fe2000000002d */
[----:B------:R-:W-:Y:S01]  /*25d0*/  FFMA R20, R0, R42, R49 ;  /* 0x0000002a00147223 */ /* 0x000fe20000000031 */
[----:B------:R-:W-:Y:S01]  /*25e0*/  FADD R24, -R51, R24 ;  /* 0x0000001833187221 */ /* 0x000fe20000000100 */
[----:B------:R-:W-:Y:S01]  /*25f0*/  IMAD.U32 R49, R30, 0x10000, RZ ;  /* 0x000100001e317824 */ /* 0x000fe200078e00ff */
[C---:B------:R-:W-:Y:S01]  /*2600*/  PRMT R43, R31.reuse, 0x7632, R43 ;  /* 0x000076321f2b7816 */ /* 0x040fe2000000002b */
[----:B------:R-:W-:Y:S01]  /*2610*/  IMAD.U32 R48, R34, 0x10000, RZ ;  /* 0x0001000022307824 */ /* 0x000fe200078e00ff */
[----:B------:R-:W-:Y:S01]  /*2620*/  SHF.L.U32 R45, R31, 0x10, RZ ;  /* 0x000000101f2d7819 */ /* 0x000fe200000006ff */
[----:B------:R-:W-:Y:S01]  /*2630*/  FFMA R22, R0, R22, R47 ;  /* 0x0000001600167223 */ /* 0x000fe2000000002f */
        /* <DEDUP_REMOVED lines=8> */
[----:B------:R-:W-:Y:S02]  /*26c0*/  SHF.L.U32 R51, R29, 0x10, RZ ;  /* 0x000000101d337819 */ /* 0x000fe400000006ff */
[----:B------:R-:W-:Y:S02]  /*26d0*/  SHF.L.U32 R48, R35, 0x10, RZ ;  /* 0x0000001023307819 */ /* 0x000fe400000006ff */
[----:B------:R-:W-:-:S02]  /*26e0*/  PRMT R29, R30, 0x7632, R29 ;  /* 0x000076321e1d7816 */ /* 0x000fc4000000001d */
[----:B------:R-:W-:Y:S02]  /*26f0*/  PRMT R46, R34, 0x7632, R46 ;  /* 0x00007632222e7816 */ /* 0x000fe4000000002e */
[----:B------:R-:W-:Y:S01]  /*2700*/  PRMT R44, R33, 0x7632, R44 ;  /* 0x00007632212c7816 */ /* 0x000fe2000000002c */
[----:B------:R-:W-:Y:S01]  /*2710*/  IMAD.U32 R29, R29, 0x10000, RZ ;  /* 0x000100001d1d7824 */ /* 0x000fe200078e00ff */
[----:B------:R-:W-:Y:S01]  /*2720*/  PRMT R34, R35, 0x7632, R34 ;  /* 0x0000763223227816 */ /* 0x000fe20000000022 */
[----:B------:R-:W-:Y:S01]  /*2730*/  IMAD.U32 R46, R46, 0x10000, RZ ;  /* 0x000100002e2e7824 */ /* 0x000fe200078e00ff */
[----:B------:R-:W-:Y:S01]  /*2740*/  SHF.L.U32 R30, R33, 0x10, RZ ;  /* 0x00000010211e7819 */ /* 0x000fe200000006ff */
[----:B------:R-:W-:Y:S01]  /*2750*/  FFMA R33, R0, R32, R47 ;  /* 0x0000002000217223 */ /* 0x000fe2000000002f */
[----:B------:R-:W-:Y:S01]  /*2760*/  SHF.L.U32 R35, R28, 0x10, RZ ;  /* 0x000000101c237819 */ /* 0x000fe200000006ff */
[----:B------:R-:W-:Y:S01]  /*2770*/  FADD R28, -R45, R48 ;  /* 0x000000302d1c7221 */ /* 0x000fe20000000100 */
[----:B------:R-:W-:Y:S01]  /*2780*/  IMAD.U32 R47, R42, 0x10000, RZ ;  /* 0x000100002a2f7824 */ /* 0x000fe200078e00ff */
[----:B------:R-:W-:Y:S01]  /*2790*/  SHF.L.U32 R43, R43, 0x10, RZ ;  /* 0x000000102b2b7819 */ /* 0x000fe200000006ff */
[----:B------:R-:W-:Y:S01]  /*27a0*/  IMAD.U32 R42, R31, 0x10000, RZ ;  /* 0x000100001f2a7824 */ /* 0x000fe200078e00ff */
[----:B------:R-:W-:Y:S01]  /*27b0*/  SHF.L.U32 R44, R44, 0x10, RZ ;  /* 0x000000102c2c7819 */ /* 0x000fe200000006ff */
[----:B------:R-:W-:Y:S01]  /*27c0*/  FADD R30, -R51, R30 ;  /* 0x0000001e331e7221 */ /* 0x000fe20000000100 */
[----:B------:R-:W-:Y:S01]  /*27d0*/  SHF.L.U32 R48, R34, 0x10, RZ ;  /* 0x0000001022307819 */ /* 0x000fe200000006ff */
[----:B------:R-:W-:Y:S01]  /*27e0*/  FADD R46, -R29, R46 ;  /* 0x0000002e1d2e7221 */ /* 0x000fe20000000100 */
[----:B------:R-:W-:Y:S01]  /*27f0*/  FADD R34, -R47, R42 ;  /* 0x0000002a2f227221 */ /* 0x000fe20000000100 */
[----:B------:R-:W-:Y:S01]  /*2800*/  FADD R44, -R35, R44 ;  /* 0x0000002c232c7221 */ /* 0x000fe20000000100 */
[C---:B------:R-:W-:Y:S01]  /*2810*/  FFMA R32, R0.reuse, R30, R51 ;  /* 0x0000001e00207223 */ /* 0x040fe20000000033 */
[----:B------:R-:W-:Y:S01]  /*2820*/  FADD R48, -R43, R48 ;  /* 0x000000302b307221 */ /* 0x000fe20000000100 */
[C---:B------:R-:W-:Y:S01]  /*2830*/  FFMA R31, R0.reuse, R46, R29 ;  /* 0x0000002e001f7223 */ /* 0x040fe2000000001d */
[C---:B------:R-:W-:Y:S01]  /*2840*/  FFMA R30, R0.reuse, R50, R49 ;  /* 0x00000032001e7223 */ /* 0x040fe20000000031 */
[C---:B------:R-:W-:Y:S01]  /*2850*/  FFMA R28, R0.reuse, R28, R45 ;  /* 0x0000001c001c7223 */ /* 0x040fe2000000002d */
[C---:B------:R-:W-:Y:S01]  /*2860*/  FFMA R34, R0.reuse, R34, R47 ;  /* 0x0000002200227223 */ /* 0x040fe2000000002f */
[C---:B------:R-:W-:Y:S01]  /*2870*/  FFMA R35, R0.reuse, R44, R35 ;  /* 0x0000002c00237223 */ /* 0x040fe20000000023 */
[----:B------:R-:W-:Y:S01]  /*2880*/  FFMA R29, R0, R48, R43 ;  /* 0x00000030001d7223 */ /* 0x000fe2000000002b */
[----:B------:R-:W-:-:S02]  /*2890*/  F2FP.BF16.F32.PACK_AB R5, R5, R10 ;  /* 0x0000000a0505723e */ /* 0x000fc400000010ff */
[----:B------:R-:W-:Y:S02]  /*28a0*/  F2FP.BF16.F32.PACK_AB R4, R4, R11 ;  /* 0x0000000b0404723e */ /* 0x000fe400000010ff */
[----:B------:R-:W-:Y:S02]  /*28b0*/  F2FP.BF16.F32.PACK_AB R6, R6, R9 ;  /* 0x000000090606723e */ /* 0x000fe400000010ff */
[----:B------:R-:W-:Y:S02]  /*28c0*/  F2FP.BF16.F32.PACK_AB R7, R7, R8 ;  /* 0x000000080707723e */ /* 0x000fe400000010ff */
[----:B------:R-:W-:Y:S02]  /*28d0*/  F2FP.BF16.F32.PACK_AB R10, R14, R15 ;  /* 0x0000000f0e0a723e */ /* 0x000fe400000010ff */
[----:B------:R-:W-:Y:S02]  /*28e0*/  F2FP.BF16.F32.PACK_AB R8, R18, R19 ;  /* 0x000000131208723e */ /* 0x000fe400000010ff */
[----:B------:R-:W-:-:S02]  /*28f0*/  F2FP.BF16.F32.PACK_AB R9, R16, R17 ;  /* 0x000000111009723e */ /* 0x000fc400000010ff */
[----:B------:R-:W-:Y:S02]  /*2900*/  F2FP.BF16.F32.PACK_AB R11, R12, R13 ;  /* 0x0000000d0c0b723e */ /* 0x000fe400000010ff */
[----:B------:R-:W-:Y:S01]  /*2910*/  F2FP.BF16.F32.PACK_AB R15, R20, R21 ;  /* 0x00000015140f723e */ /* 0x000fe200000010ff */
[----:B------:R-:W-:Y:S01]  /*2920*/  IMAD.MOV.U32 R20, RZ, RZ, R40 ;  /* 0x000000ffff147224 */ /* 0x000fe200078e0028 */
[----:B------:R-:W-:Y:S02]  /*2930*/  F2FP.BF16.F32.PACK_AB R12, R26, R27 ;  /* 0x0000001b1a0c723e */ /* 0x000fe400000010ff */
[----:B------:R-:W-:Y:S02]  /*2940*/  F2FP.BF16.F32.PACK_AB R13, R24, R25 ;  /* 0x00000019180d723e */ /* 0x000fe400000010ff */
[----:B------:R-:W-:Y:S02]  /*2950*/  F2FP.BF16.F32.PACK_AB R14, R22, R23 ;  /* 0x00000017160e723e */ /* 0x000fe400000010ff */
[----:B------:R-:W-:-:S02]  /*2960*/  F2FP.BF16.F32.PACK_AB R16, R34, R33 ;  /* 0x000000212210723e */ /* 0x000fc400000010ff */
[----:B------:R-:W-:Y:S02]  /*2970*/  F2FP.BF16.F32.PACK_AB R17, R35, R32 ;  /* 0x000000202311723e */ /* 0x000fe400000010ff */
[----:B------:R-:W-:Y:S02]  /*2980*/  F2FP.BF16.F32.PACK_AB R18, R31, R30 ;  /* 0x0000001e1f12723e */ /* 0x000fe400000010ff */
[----:B------:R-:W-:Y:S02]  /*2990*/  F2FP.BF16.F32.PACK_AB R19, R29, R28 ;  /* 0x0000001c1d13723e */ /* 0x000fe400000010ff */
[----:B------:R-:W-:Y:S02]  /*29a0*/  MOV R21, R41 ;  /* 0x0000002900157202 */ /* 0x000fe40000000f00 */
[----:B------:R-:W-:-:S03]  /*29b0*/  IADD3 R40, P3, PT, R20, 0x4000, RZ ;  /* 0x0000400014287810 */ /* 0x000fc60007f7e0ff */
[----:B------:R0:W-:Y:S01]  /*29c0*/  STG.E.128 desc[UR6][R20.64+-0x2000], R4 ;  /* 0xffe0000414007986 */ /* 0x0001e2000c101d06 */
[----:B------:R-:W-:-:S03]  /*29d0*/  IADD3.X R41, PT, PT, RZ, R21, RZ, P3, !PT ;  /* 0x00000015ff297210 */ /* 0x000fc60001ffe4ff */
[----:B------:R0:W-:Y:S04]  /*29e0*/  STG.E.128 desc[UR6][R20.64+-0x1000], R8 ;  /* 0xfff0000814007986 */ /* 0x0001e8000c101d06 */
[----:B------:R0:W-:Y:S04]  /*29f0*/  STG.E.128 desc[UR6][R20.64], R12 ;  /* 0x0000000c14007986 */ /* 0x0001e8000c101d06 */
[----:B------:R0:W-:Y:S01]  /*2a00*/  STG.E.128 desc[UR6][R20.64+0x1000], R16 ;  /* 0x0010001014007986 */ /* 0x0001e2000c101d06 */
[----:B------:R-:W-:Y:S05]  /*2a10*/  @!P0 BRA `(.L_x_26) ;  /* 0xfffffff000e48947 */ /* 0x000fea000383ffff */
[----:B------:R-:W-:Y:S05]  /*2a20*/  EXIT ;  /* 0x000000000000794d */ /* 0x000fea0003800000 */
.L_x_27:
        /* <DEDUP_REMOVED lines=13> */
.L_x_84:


//--------------------- .text._ZN9robocache7kernels4bulk16bulk_interpolateIfEEvPKT_PKiS7_PKfPS3_iiii --------------------------
	.section	.text._ZN9robocache7kernels4bulk16bulk_interpolateIfEEvPKT_PKiS7_PKfPS3_iiii,"ax",@progbits
	.align	128
        .global         _ZN9robocache7kernels4bulk16bulk_interpolateIfEEvPKT_PKiS7_PKfPS3_iiii
        .type           _ZN9robocache7kernels4bulk16bulk_interpolateIfEEvPKT_PKiS7_PKfPS3_iiii,@function
        .size           _ZN9robocache7kernels4bulk16bulk_interpolateIfEEvPKT_PKiS7_PKfPS3_iiii,(.L_x_85 - _ZN9robocache7kernels4bulk16bulk_interpolateIfEEvPKT_PKiS7_PKfPS3_iiii)
        .other          _ZN9robocache7kernels4bulk16bulk_interpolateIfEEvPKT_PKiS7_PKfPS3_iiii,@"STO_CUDA_ENTRY STV_DEFAULT"
_ZN9robocache7kernels4bulk16bulk_interpolateIfEEvPKT_PKiS7_PKfPS3_iiii:
.text._ZN9robocache7kernels4bulk16bulk_interpolateIfEEvPKT_PKiS7_PKfPS3_iiii:
        /* <DEDUP_REMOVED lines=8> */
[----:B------:R-:W0:Y:S01]  /*0080*/  S2R R0, SR_TID.X ;  /* 0x0000000000007919 */ /* 0x000e220000002100 */
[----:B------:R-:W0:Y:S01]  /*0090*/  LDC R9, c[0x0][0x3b4] ;  /* 0x0000ed00ff097b82 */ /* 0x000e220000000800 */
[----:B------:R-:W1:Y:S01]  /*00a0*/  LDCU UR5, c[0x0][0x3ac] ;  /* 0x00007580ff0577ac */ /* 0x000e620008000800 */
[----:B------:R-:W-:-:S05]  /*00b0*/  IMAD R4, R4, UR4, RZ ;  /* 0x0000000404047c24 */ /* 0x000fca000f8e02ff */
[----:B------:R-:W-:Y:S01]  /*00c0*/  IADD3 R5, PT, PT, R4, UR8, RZ ;  /* 0x0000000804057c10 */ /* 0x000fe2000fffe0ff */
[----:B------:R-:W2:Y:S08]  /*00d0*/  LDC.64 R2, c[0x0][0x388] ;  /* 0x0000e200ff027b82 */ /* 0x000eb00000000a00 */
[----:B------:R-:W3:Y:S01]  /*00e0*/  LDC.64 R10, c[0x0][0x390] ;  /* 0x0000e400ff0a7b82 */ /* 0x000ee20000000a00 */
[----:B-1----:R-:W-:Y:S01]  /*00f0*/  UIMAD UR4, UR4, UR5, URZ ;  /* 0x00000005040472a4 */ /* 0x002fe2000f8e02ff */
[----:B0-----:R-:W-:-:S13]  /*0100*/  ISETP.GE.AND P0, PT, R0, R9, PT ;  /* 0x000000090000720c */ /* 0x001fda0003f06270 */
[----:B--2---:R-:W-:Y:S05]  /*0110*/  @P0 EXIT ;  /* 0x000000000000094d */ /* 0x004fea0003800000 */
[----:B------:R-:W0:Y:S01]  /*0120*/  LDC.64 R12, c[0x0][0x398] ;  /* 0x0000e600ff0c7b82 */ /* 0x000e220000000a00 */
[----:B------:R-:W1:Y:S01]  /*0130*/  LDCU.64 UR6, c[0x0][0x358] ;  /* 0x00006b00ff0677ac */ /* 0x000e620008000a00 */
[----:B------:R-:W-:-:S04]  /*0140*/  IMAD.WIDE.U32 R2, R5, 0x4, R2 ;  /* 0x0000000405027825 */ /* 0x000fc800078e0002 */
[C---:B---3--:R-:W-:Y:S02]  /*0150*/  IMAD.WIDE.U32 R10, R5.reuse, 0x4, R10 ;  /* 0x00000004050a7825 */ /* 0x048fe400078e000a */
[----:B-1----:R1:W2:Y:S04]  /*0160*/  LDG.E.CONSTANT R2, desc[UR6][R2.64] ;  /* 0x0000000602027981 */ /* 0x0022a8000c1e9900 */
[----:B------:R-:W3:Y:S01]  /*0170*/  LDG.E.CONSTANT R10, desc[UR6][R10.64] ;  /* 0x000000060a0a7981 */ /* 0x000ee2000c1e9900 */
[----:B0-----:R-:W-:Y:S01]  /*0180*/  IMAD.WIDE.U32 R12, R5, 0x4, R12 ;  /* 0x00000004050c7825 */ /* 0x001fe200078e000c */
[----:B------:R-:W-:-:S04]  /*0190*/  LOP3.LUT R6, RZ, R0, RZ, 0x33, !PT ;  /* 0x00000000ff067212 */ /* 0x000fc800078e33ff */
[----:B------:R0:W5:Y:S01]  /*01a0*/  LDG.E.CONSTANT R8, desc[UR6][R12.64] ;  /* 0x000000060c087981 */ /* 0x000162000c1e9900 */
[----:B------:R-:W-:-:S04]  /*01b0*/  IADD3 R17, PT, PT, R6, R9, RZ ;  /* 0x0000000906117210 */ /* 0x000fc80007ffe0ff */
[----:B------:R-:W-:-:S04]  /*01c0*/  LOP3.LUT R5, R17, 0x300, RZ, 0xc0, !PT ;  /* 0x0000030011057812 */ /* 0x000fc800078ec0ff */
[----:B------:R-:W-:Y:S01]  /*01d0*/  ISETP.NE.AND P1, PT, R5, 0x300, PT ;  /* 0x000003000500780c */ /* 0x000fe20003f25270 */
[-C--:B------:R-:W-:Y:S02]  /*01e0*/  IMAD R5, R4, R9.reuse, RZ ;  /* 0x0000000904057224 */ /* 0x080fe400078e02ff */
[----:B------:R-:W-:Y:S01]  /*01f0*/  IMAD R6, R9, UR8, RZ ;  /* 0x0000000809067c24 */ /* 0x000fe2000f8e02ff */
[----:B------:R-:W-:Y:S01]  /*0200*/  BSSY.RECONVERGENT B0, `(.L_x_28) ;  /* 0x0000037000007945 */ /* 0x000fe20003800200 */
[----:B------:R-:W-:Y:S02]  /*0210*/  ISETP.GE.U32.AND P0, PT, R17, 0x300, PT ;  /* 0x000003001100780c */ /* 0x000fe40003f06070 */
[----:B-1----:R-:W-:Y:S02]  /*0220*/  SHF.R.S32.HI R3, RZ, 0x1f, R5 ;  /* 0x0000001fff037819 */ /* 0x002fe40000011405 */
[----:B------:R-:W-:Y:S01]  /*0230*/  SHF.R.S32.HI R4, RZ, 0x1f, R6 ;  /* 0x0000001fff047819 */ /* 0x000fe20000011406 */
[----:B--2---:R-:W-:-:S02]  /*0240*/  IMAD R7, R2, R9, RZ ;  /* 0x0000000902077224 */ /* 0x004fc400078e02ff */
[----:B---3--:R-:W-:-:S03]  /*0250*/  IMAD R15, R10, R9, RZ ;  /* 0x000000090a0f7224 */ /* 0x008fc600078e02ff */
[----:B------:R-:W-:Y:S01]  /*0260*/  SHF.R.S32.HI R14, RZ, 0x1f, R7 ;  /* 0x0000001fff0e7819 */ /* 0x000fe20000011407 */
[----:B------:R-:W-:Y:S01]  /*0270*/  IMAD R2, R9, UR4, RZ ;  /* 0x0000000409027c24 */ /* 0x000fe2000f8e02ff */
[----:B------:R-:W-:Y:S01]  /*0280*/  SHF.R.S32.HI R16, RZ, 0x1f, R15 ;  /* 0x0000001fff107819 */ /* 0x000fe2000001140f */
[----:B0-----:R-:W-:Y:S06]  /*0290*/  @!P1 BRA `(.L_x_29) ;  /* 0x0000000000b49947 */ /* 0x001fec0003800000 */
[-C--:B------:R-:W-:Y:S01]  /*02a0*/  IADD3 R10, P1, PT, R15, R0.reuse, RZ ;  /* 0x000000000f0a7210 */ /* 0x080fe20007f3e0ff */
[----:B------:R-:W0:Y:S01]  /*02b0*/  LDCU.64 UR4, c[0x0][0x3a0] ;  /* 0x00007400ff0477ac */ /* 0x000e220008000a00 */
[----:B------:R-:W-:Y:S02]  /*02c0*/  IADD3 R12, P2, PT, R7, R0, RZ ;  /* 0x00000000070c7210 */ /* 0x000fe40007f5e0ff */
[----:B------:R-:W-:Y:S01]  /*02d0*/  LEA.HI R17, R17, 0x1, RZ, 0x18 ;  /* 0x0000000111117811 */ /* 0x000fe200078fc0ff */
[----:B------:R-:W1:Y:S01]  /*02e0*/  LDCU.64 UR8, c[0x0][0x380] ;  /* 0x00007000ff0877ac */ /* 0x000e620008000a00 */
[----:B------:R-:W-:Y:S01]  /*02f0*/  IMAD.X R11, RZ, RZ, R16, P1 ;  /* 0x000000ffff0b7224 */ /* 0x000fe200008e0610 */
[----:B------:R-:W-:Y:S02]  /*0300*/  IADD3.X R13, PT, PT, RZ, R14, RZ, P2, !PT ;  /* 0x0000000eff0d7210 */ /* 0x000fe400017fe4ff */
[----:B------:R-:W-:Y:S02]  /*0310*/  IADD3 R25, P1, P2, R0, R5, R6 ;  /* 0x0000000500197210 */ /* 0x000fe40007a3e006 */
[----:B------:R-:W-:-:S02]  /*0320*/  SHF.L.U64.HI R11, R10, 0x2, R11 ;  /* 0x000000020a0b7819 */ /* 0x000fc4000001020b */
[----:B------:R-:W-:Y:S02]  /*0330*/  SHF.L.U32 R10, R10, 0x2, RZ ;  /* 0x000000020a0a7819 */ /* 0x000fe400000006ff */
[C---:B------:R-:W-:Y:S01]  /*0340*/  SHF.L.U64.HI R13, R12.reuse, 0x2, R13 ;  /* 0x000000020c0d7819 */ /* 0x040fe2000001020d */
[----:B------:R-:W-:Y:S01]  /*0350*/  IMAD.SHL.U32 R12, R12, 0x4, RZ ;  /* 0x000000040c0c7824 */ /* 0x000fe200078e00ff */
[----:B------:R-:W-:Y:S01]  /*0360*/  SHF.L.U32 R19, R17, 0x8, RZ ;  /* 0x0000000811137819 */ /* 0x000fe200000006ff */
[C---:B------:R-:W-:Y:S01]  /*0370*/  IMAD.WIDE R10, R2.reuse, 0x4, R10 ;  /* 0x00000004020a7825 */ /* 0x040fe200078e020a */
[----:B------:R-:W-:Y:S02]  /*0380*/  IADD3.X R18, PT, PT, RZ, R3, R4, P1, P2 ;  /* 0x00000003ff127210 */ /* 0x000fe40000fe4404 */
[----:B0-----:R-:W-:Y:S01]  /*0390*/  LEA R24, P1, R25, UR4, 0x2 ;  /* 0x0000000419187c11 */ /* 0x001fe2000f8210ff */
[----:B------:R-:W-:Y:S01]  /*03a0*/  IMAD.WIDE R12, R2, 0x4, R12 ;  /* 0x00000004020c7825 */ /* 0x000fe200078e020c */
[----:B-1----:R-:W-:-:S02]  /*03b0*/  IADD3 R22, P2, PT, R10, UR8, RZ ;  /* 0x000000080a167c10 */ /* 0x002fc4000ff5e0ff */
[----:B------:R-:W-:Y:S02]  /*03c0*/  LOP3.LUT R17, R17, 0x3, RZ, 0xc0, !PT ;  /* 0x0000000311117812 */ /* 0x000fe400078ec0ff */
[----:B------:R-:W-:Y:S02]  /*03d0*/  IADD3 R20, P3, PT, R12, UR8, RZ ;  /* 0x000000080c147c10 */ /* 0x000fe4000ff7e0ff */
[----:B------:R-:W-:Y:S02]  /*03e0*/  LOP3.LUT R0, R0, 0x300, R19, 0xf8, !PT ;  /* 0x0000030000007812 */ /* 0x000fe400078ef813 */
[----:B------:R-:W-:Y:S02]  /*03f0*/  LEA.HI.X R25, R25, UR5, R18, 0x2, P1 ;  /* 0x0000000519197c11 */ /* 0x000fe400088f1412 */
[----:B------:R-:W-:Y:S02]  /*0400*/  IADD3.X R23, PT, PT, R11, UR9, RZ, P2, !PT ;  /* 0x000000090b177c10 */ /* 0x000fe400097fe4ff */
[----:B------:R-:W-:-:S02]  /*0410*/  IADD3.X R21, PT, PT, R13, UR9, RZ, P3, !PT ;  /* 0x000000090d157c10 */ /* 0x000fc40009ffe4ff */
[----:B------:R-:W-:-:S07]  /*0420*/  IADD3 R17, PT, PT, -R17, RZ, RZ ;  /* 0x000000ff11117210 */ /* 0x000fce0007ffe1ff */
.L_x_30:
[----:B0-----:R-:W-:Y:S01]  /*0430*/  MOV R11, R21 ;  /* 0x00000015000b7202 */ /* 0x001fe20000000f00 */
[----:B------:R-:W-:Y:S01]  /*0440*/  IMAD.MOV.U32 R10, RZ, RZ, R20 ;  /* 0x000000ffff0a7224 */ /* 0x000fe200078e0014 */
[----:B------:R-:W-:Y:S01]  /*0450*/  MOV R12, R22 ;  /* 0x00000016000c7202 */ /* 0x000fe20000000f00 */
[----:B------:R-:W-:-:S03]  /*0460*/  IMAD.MOV.U32 R13, RZ, RZ, R23 ;  /* 0x000000ffff0d7224 */ /* 0x000fc600078e0017 */
[----:B------:R0:W2:Y:S04]  /*0470*/  LDG.E.CONSTANT R11, desc[UR6][R10.64] ;  /* 0x000000060a0b7981 */ /* 0x0000a8000c1e9900 */
[----:B------:R-:W2:Y:S01]  /*0480*/  LDG.E.CONSTANT R12, desc[UR6][R12.64] ;  /* 0x000000060c0c7981 */ /* 0x000ea2000c1e9900 */
[----:B------:R-:W-:Y:S01]  /*0490*/  VIADD R17, R17, 0x1 ;  /* 0x0000000111117836 */ /* 0x000fe20000000000 */
[----:B------:R-:W-:Y:S02]  /*04a0*/  IADD3 R20, P4, PT, R20, 0x400, RZ ;  /* 0x0000040014147810 */ /* 0x000fe40007f9e0ff */
[----:B------:R-:W-:Y:S02]  /*04b0*/  IADD3 R22, P3, PT, R22, 0x400, RZ ;  /* 0x0000040016167810 */ /* 0x000fe40007f7e0ff */
[----:B0-----:R-:W-:Y:S01]  /*04c0*/  MOV R10, R24 ;  /* 0x00000018000a7202 */ /* 0x001fe20000000f00 */
[----:B------:R-:W-:Y:S01]  /*04d0*/  IMAD.X R21, RZ, RZ, R21, P4 ;  /* 0x000000ffff157224 */ /* 0x000fe200020e0615 */
[----:B------:R-:W-:-:S02]  /*04e0*/  ISETP.NE.AND P1, PT, R17, RZ, PT ;  /* 0x000000ff1100720c */ /* 0x000fc40003f25270 */
[----:B------:R-:W-:Y:S02]  /*04f0*/  IADD3 R24, P2, PT, R24, 0x400, RZ ;  /* 0x0000040018187810 */ /* 0x000fe40007f5e0ff */
[----:B------:R-:W-:Y:S01]  /*0500*/  IADD3.X R23, PT, PT, RZ, R23, RZ, P3, !PT ;  /* 0x00000017ff177210 */ /* 0x000fe20001ffe4ff */
[----:B--2---:R-:W-:-:S04]  /*0510*/  FADD R18, -R11, R12 ;  /* 0x0000000c0b127221 */ /* 0x004fc80000000100 */
[----:B-----5:R-:W-:Y:S01]  /*0520*/  FFMA R19, R8, R18, R11 ;  /* 0x0000001208137223 */ /* 0x020fe2000000000b */
[-C--:B------:R-:W-:Y:S02]  /*0530*/  MOV R11, R25.reuse ;  /* 0x00000019000b7202 */ /* 0x080fe40000000f00 */
[----:B------:R-:W-:-:S03]  /*0540*/  IADD3.X R25, PT, PT, RZ, R25, RZ, P2, !PT ;  /* 0x00000019ff197210 */ /* 0x000fc600017fe4ff */
[----:B------:R0:W-:Y:S01]  /*0550*/  STG.E desc[UR6][R10.64], R19 ;  /* 0x000000130a007986 */ /* 0x0001e2000c101906 */
[----:B------:R-:W-:Y:S05]  /*0560*/  @P1 BRA `(.L_x_30) ;  /* 0xfffffffc00b01947 */ /* 0x000fea000383ffff */
.L_x_29:
[----:B------:R-:W-:Y:S05]  /*0570*/  BSYNC.RECONVERGENT B0 ;  /* 0x0000000000007941 */ /* 0x000fea0003800200 */
.L_x_28:
[----:B------:R-:W-:Y:S05]  /*0580*/  @!P0 EXIT ;  /* 0x000000000000894d */ /* 0x000fea0003800000 */
[-C--:B0-----:R-:W-:Y:S01]  /*0590*/  IADD3 R10, P0, PT, R7, R0.reuse, RZ ;  /* 0x00000000070a7210 */ /* 0x081fe20007f1e0ff */
[----:B------:R-:W0:Y:S01]  /*05a0*/  LDCU.64 UR4, c[0x0][0x380] ;  /* 0x00007000ff0477ac */ /* 0x000e220008000a00 */
[----:B------:R-:W-:Y:S01]  /*05b0*/  IADD3 R15, P1, PT, R15, R0, RZ ;  /* 0x000000000f0f7210 */ /* 0x000fe20007f3e0ff */
[----:B------:R-:W-:Y:S01]  /*05c0*/  BSSY.RECONVERGENT B0, `(.L_x_31) ;  /* 0x0000077000007945 */ /* 0x000fe20003800200 */
[----:B------:R-:W-:Y:S01]  /*05d0*/  IADD3.X R7, PT, PT, RZ, R14, RZ, P0, !PT ;  /* 0x0000000eff077210 */ /* 0x000fe200007fe4ff */
[----:B------:R-:W1:Y:S01]  /*05e0*/  LDCU.64 UR8, c[0x0][0x3a0] ;  /* 0x00007400ff0877ac */ /* 0x000e620008000a00 */
[----:B------:R-:W-:Y:S02]  /*05f0*/  IADD3.X R16, PT, PT, RZ, R16, RZ, P1, !PT ;  /* 0x00000010ff107210 */ /* 0x000fe40000ffe4ff */
[----:B------:R-:W-:Y:S01]  /*0600*/  IADD3 R5, P0, P1, R0, R5, R6 ;  /* 0x0000000500057210 */ /* 0x000fe2000791e006 */
[C---:B------:R-:W-:Y:S01]  /*0610*/  IMAD.SHL.U32 R6, R10.reuse, 0x4, RZ ;  /* 0x000000040a067824 */ /* 0x040fe200078e00ff */
[----:B------:R-:W-:-:S02]  /*0620*/  SHF.L.U64.HI R7, R10, 0x2, R7 ;  /* 0x000000020a077819 */ /* 0x000fc40000010207 */
[C---:B------:R-:W-:Y:S02]  /*0630*/  SHF.L.U64.HI R11, R15.reuse, 0x2, R16 ;  /* 0x000000020f0b7819 */ /* 0x040fe40000010210 */
[----:B------:R-:W-:Y:S01]  /*0640*/  SHF.L.U32 R10, R15, 0x2, RZ ;  /* 0x000000020f0a7819 */ /* 0x000fe200000006ff */
[----:B------:R-:W-:Y:S01]  /*0650*/  IMAD.WIDE R6, R2, 0x4, R6 ;  /* 0x0000000402067825 */ /* 0x000fe200078e0206 */
[----:B------:R-:W-:-:S03]  /*0660*/  IADD3.X R4, PT, PT, RZ, R3, R4, P0, P1 ;  /* 0x00000003ff047210 */ /* 0x000fc600007e2404 */
[----:B------:R-:W-:Y:S01]  /*0670*/  IMAD.WIDE R10, R2, 0x4, R10 ;  /* 0x00000004020a7825 */ /* 0x000fe200078e020a */
[----:B0-----:R-:W-:Y:S02]  /*0680*/  IADD3 R2, P4, PT, R6, UR4, RZ ;  /* 0x0000000406027c10 */ /* 0x001fe4000ff9e0ff */
[C---:B-1----:R-:W-:Y:S02]  /*0690*/  LEA R3, P0, R5.reuse, UR8, 0x2 ;  /* 0x0000000805037c11 */ /* 0x042fe4000f8010ff */
[----:B------:R-:W-:Y:S02]  /*06a0*/  IADD3 R6, P5, PT, R10, UR4, RZ ;  /* 0x000000040a067c10 */ /* 0x000fe4000ffbe0ff */
[----:B------:R-:W-:Y:S02]  /*06b0*/  IADD3 R10, PT, PT, -R0, R9, RZ ;  /* 0x00000009000a7210 */ /* 0x000fe40007ffe1ff */
[----:B------:R-:W-:Y:S02]  /*06c0*/  LEA.HI.X R5, R5, UR9, R4, 0x2, P0 ;  /* 0x0000000905057c11 */ /* 0x000fe400080f1404 */
[----:B------:R-:W-:-:S02]  /*06d0*/  ISETP.GT.AND P1, PT, R10, 0xc00, PT ;  /* 0x00000c000a00780c */ /* 0x000fc40003f24270 */
[----:B------:R-:W-:Y:S02]  /*06e0*/  IADD3 R2, P0, PT, R2, 0x800, RZ ;  /* 0x0000080002027810 */ /* 0x000fe40007f1e0ff */
[----:B------:R-:W-:Y:S02]  /*06f0*/  IADD3 R6, P2, PT, R6, 0x800, RZ ;  /* 0x0000080006067810 */ /* 0x000fe40007f5e0ff */
[----:B------:R-:W-:Y:S02]  /*0700*/  IADD3 R4, P3, PT, R3, 0x800, RZ ;  /* 0x0000080003047810 */ /* 0x000fe40007f7e0ff */
[----:B------:R-:W-:Y:S02]  /*0710*/  IADD3.X R3, PT, PT, RZ, UR5, R7, P0, P4 ;  /* 0x00000005ff037c10 */ /* 0x000fe400087e8407 */
[----:B------:R-:W-:Y:S01]  /*0720*/  IADD3.X R7, PT, PT, RZ, UR5, R11, P2, P5 ;  /* 0x00000005ff077c10 */ /* 0x000fe200097ea40b */
[----:B------:R-:W-:Y:S01]  /*0730*/  IMAD.X R5, RZ, RZ, R5, P3 ;  /* 0x000000ffff057224 */ /* 0x000fe200018e0605 */
[----:B------:R-:W-:Y:S01]  /*0740*/  PLOP3.LUT P0, PT, PT, PT, PT, 0x80, 0x8 ;  /* 0x000000000008781c */ /* 0x000fe20003f0f070 */
[----:B------:R-:W-:-:S12]  /*0750*/  @!P1 BRA `(.L_x_32) ;  /* 0x0000000400749947 */ /* 0x000fd80003800000 */
[----:B------:R-:W-:Y:S02]  /*0760*/  PLOP3.LUT P0, PT, PT, PT, PT, 0x8, 0x80 ;  /* 0x000000000080781c */ /* 0x000fe40003f0e170 */
[----:B------:R-:W-:-:S11]  /*0770*/  IADD3 R11, PT, PT, R9, -0xc00, RZ ;  /* 0xfffff400090b7810 */ /* 0x000fd60007ffe0ff */
.L_x_33:
[----:B------:R-:W2:Y:S04]  /*0780*/  LDG.E.CONSTANT R13, desc[UR6][R2.64] ;  /* 0x00000006020d7981 */ /* 0x000ea8000c1e9900 */
[----:B------:R-:W2:Y:S04]  /*0790*/  LDG.E.CONSTANT R40, desc[UR6][R6.64] ;  /* 0x0000000606287981 */ /* 0x000ea8000c1e9900 */
[----:B------:R-:W3:Y:S04]  /*07a0*/  LDG.E.CONSTANT R17, desc[UR6][R2.64+0x800] ;  /* 0x0008000602117981 */ /* 0x000ee8000c1e9900 */
[----:B------:R-:W3:Y:S04]  /*07b0*/  LDG.E.CONSTANT R10, desc[UR6][R6.64+0x800] ;  /* 0x00080006060a7981 */ /* 0x000ee8000c1e9900 */
[----:B------:R-:W4:Y:S04]  /*07c0*/  LDG.E.CONSTANT R43, desc[UR6][R2.64+-0x800] ;  /* 0xfff80006022b7981 */ /* 0x000f28000c1e9900 */
        /* <DEDUP_REMOVED lines=25> */
[----:B------:R0:W4:Y:S04]  /*0960*/  LDG.E.CONSTANT R39, desc[UR6][R2.64+0x3400] ;  /* 0x0034000602277981 */ /* 0x000128000c1e9900 */
[----:B------:R1:W4:Y:S01]  /*0970*/  LDG.E.CONSTANT R32, desc[UR6][R6.64+0x3400] ;  /* 0x0034000606207981 */ /* 0x000322000c1e9900 */
[----:B------:R-:W-:-:S04]  /*0980*/  IADD3 R0, PT, PT, R0, 0x1000, RZ ;  /* 0x0000100000007810 */ /* 0x000fc80007ffe0ff */
[----:B------:R-:W-:Y:S02]  /*0990*/  ISETP.GE.AND P1, PT, R0, R11, PT ;  /* 0x0000000b0000720c */ /* 0x000fe40003f26270 */
[----:B0-----:R-:W-:Y:S02]  /*09a0*/  IADD3 R2, P2, PT, R2, 0x4000, RZ ;  /* 0x0000400002027810 */ /* 0x001fe40007f5e0ff */
[----:B-1----:R-:W-:-:S03]  /*09b0*/  IADD3 R6, P3, PT, R6, 0x4000, RZ ;  /* 0x0000400006067810 */ /* 0x002fc60007f7e0ff */
[----:B------:R-:W-:Y:S01]  /*09c0*/  IMAD.X R3, RZ, RZ, R3, P2 ;  /* 0x000000ffff037224 */ /* 0x000fe200010e0603 */
[----:B------:R-:W-:Y:S01]  /*09d0*/  IADD3.X R7, PT, PT, RZ, R7, RZ, P3, !PT ;  /* 0x00000007ff077210 */ /* 0x000fe20001ffe4ff */
[----:B--2---:R-:W-:-:S04]  /*09e0*/  FADD R40, -R13, R40 ;  /* 0x000000280d287221 */ /* 0x004fc80000000100 */
[----:B-----5:R-:W-:Y:S01]  /*09f0*/  FFMA R13, R8, R40, R13 ;  /* 0x00000028080d7223 */ /* 0x020fe2000000000d */
[----:B---3--:R-:W-:-:S04]  /*0a00*/  FADD R10, -R17, R10 ;  /* 0x0000000a110a7221 */ /* 0x008fc80000000100 */
[----:B------:R-:W-:Y:S01]  /*0a10*/  FFMA R17, R8, R10, R17 ;  /* 0x0000000a08117223 */ /* 0x000fe20000000011 */
[----:B------:R-:W-:Y:S01]  /*0a20*/  IADD3 R10, P4, PT, R4, 0x4000, RZ ;  /* 0x00004000040a7810 */ /* 0x000fe20007f9e0ff */
[----:B----4-:R-:W-:Y:S01]  /*0a30*/  FADD R36, -R43, R36 ;  /* 0x000000242b247221 */ /* 0x010fe20000000100 */
[----:B------:R0:W-:Y:S03]  /*0a40*/  STG.E desc[UR6][R4.64], R13 ;  /* 0x0000000d04007986 */ /* 0x0001e6000c101906 */
[----:B------:R-:W-:Y:S01]  /*0a50*/  FFMA R43, R8, R36, R43 ;  /* 0x00000024082b7223 */ /* 0x000fe2000000002b */
[----:B------:R-:W-:-:S04]  /*0a60*/  FADD R38, -R41, R38 ;  /* 0x0000002629267221 */ /* 0x000fc80000000100 */
[----:B------:R-:W-:Y:S01]  /*0a70*/  FFMA R41, R8, R38, R41 ;  /* 0x0000002608297223 */ /* 0x000fe20000000029 */
[----:B------:R-:W-:Y:S01]  /*0a80*/  FADD R34, -R15, R34 ;  /* 0x000000220f227221 */ /* 0x000fe20000000100 */
[----:B0-----:R-:W-:-:S03]  /*0a90*/  IADD3.X R13, PT, PT, RZ, R5, RZ, P4, !PT ;  /* 0x00000005ff0d7210 */ /* 0x001fc600027fe4ff */
[----:B------:R-:W-:Y:S01]  /*0aa0*/  FFMA R15, R8, R34, R15 ;  /* 0x00000022080f7223 */ /* 0x000fe2000000000f */
[----:B------:R-:W-:-:S04]  /*0ab0*/  FADD R12, -R19, R12 ;  /* 0x0000000c130c7221 */ /* 0x000fc80000000100 */
        /* <DEDUP_REMOVED lines=21> */
[----:B------:R-:W-:Y:S04]  /*0c10*/  STG.E desc[UR6][R4.64+-0x800], R43 ;  /* 0xfff8002b04007986 */ /* 0x000fe8000c101906 */
        /* <DEDUP_REMOVED lines=13> */
[----:B------:R0:W-:Y:S02]  /*0cf0*/  STG.E desc[UR6][R4.64+0x3400], R39 ;  /* 0x0034002704007986 */ /* 0x0001e4000c101906 */
[----:B0-----:R-:W-:Y:S01]  /*0d00*/  IMAD.MOV.U32 R4, RZ, RZ, R10 ;  /* 0x000000ffff047224 */ /* 0x001fe200078e000a */
[----:B------:R-:W-:Y:S01]  /*0d10*/  MOV R5, R13 ;  /* 0x0000000d00057202 */ /* 0x000fe20000000f00 */
[----:B------:R-:W-:Y:S06]  /*0d20*/  @!P1 BRA `(.L_x_33) ;  /* 0xfffffff800949947 */ /* 0x000fec000383ffff */
.L_x_32:
[----:B------:R-:W-:Y:S05]  /*0d30*/  BSYNC.RECONVERGENT B0 ;  /* 0x0000000000007941 */ /* 0x000fea0003800200 */
.L_x_31:
[----:B------:R-:W-:Y:S01]  /*0d40*/  IADD3 R10, PT, PT, -R0, R9, RZ ;  /* 0x00000009000a7210 */ /* 0x000fe20007ffe1ff */
[----:B------:R-:W-:Y:S03]  /*0d50*/  BSSY.RECONVERGENT B0, `(.L_x_34) ;  /* 0x0000035000007945 */ /* 0x000fe60003800200 */
[----:B------:R-:W-:-:S13]  /*0d60*/  ISETP.GT.AND P1, PT, R10, 0x400, PT ;  /* 0x000004000a00780c */ /* 0x000fda0003f24270 */
[----:B------:R-:W-:Y:S05]  /*0d70*/  @!P1 BRA `(.L_x_35) ;  /* 0x0000000000c89947 */ /* 0x000fea0003800000 */
        /* <DEDUP_REMOVED lines=16> */
[----:B------:R-:W-:Y:S01]  /*0e80*/  PLOP3.LUT P0, PT, PT, PT, PT, 0x8, 0x80 ;  /* 0x000000000080781c */ /* 0x000fe20003f0e170 */
[----:B------:R-:W-:Y:S01]  /*0e90*/  VIADD R0, R0, 0x800 ;  /* 0x0000080000007836 */ /* 0x000fe20000000000 */
[----:B0-----:R-:W-:-:S02]  /*0ea0*/  IADD3 R2, P1, PT, R2, 0x2000, RZ ;  /* 0x0000200002027810 */ /* 0x001fc40007f3e0ff */
[----:B-1----:R-:W-:-:S03]  /*0eb0*/  IADD3 R6, P2, PT, R6, 0x2000, RZ ;  /* 0x0000200006067810 */ /* 0x002fc60007f5e0ff */
[----:B------:R-:W-:Y:S01]  /*0ec0*/  IMAD.X R3, RZ, RZ, R3, P1 ;  /* 0x000000ffff037224 */ /* 0x000fe200008e0603 */
[----:B------:R-:W-:Y:S01]  /*0ed0*/  IADD3.X R7, PT, PT, RZ, R7, RZ, P2, !PT ;  /* 0x00000007ff077210 */ /* 0x000fe200017fe4ff */
[----:B--2---:R-:W-:-:S04]  /*0ee0*/  FADD R10, -R11, R10 ;  /* 0x0000000a0b0a7221 */ /* 0x004fc80000000100 */
[----:B-----5:R-:W-:Y:S01]  /*0ef0*/  FFMA R11, R8, R10, R11 ;  /* 0x0000000a080b7223 */ /* 0x020fe2000000000b */
[----:B------:R-:W-:Y:S01]  /*0f00*/  IADD3 R10, P3, PT, R4, 0x2000, RZ ;  /* 0x00002000040a7810 */ /* 0x000fe20007f7e0ff */
[----:B---3--:R-:W-:-:S03]  /*0f10*/  FADD R12, -R13, R12 ;  /* 0x0000000c0d0c7221 */ /* 0x008fc60000000100 */
[----:B------:R0:W-:Y:S01]  /*0f20*/  STG.E desc[UR6][R4.64+-0x800], R11 ;  /* 0xfff8000b04007986 */ /* 0x0001e2000c101906 */
[----:B------:R-:W-:Y:S01]  /*0f30*/  FFMA R13, R8, R12, R13 ;  /* 0x0000000c080d7223 */ /* 0x000fe2000000000d */
[----:B----4-:R-:W-:-:S04]  /*0f40*/  FADD R14, -R15, R14 ;  /* 0x0000000e0f0e7221 */ /* 0x010fc80000000100 */
[----:B------:R-:W-:Y:S01]  /*0f50*/  STG.E desc[UR6][R4.64+-0x400], R13 ;  /* 0xfffc000d04007986 */ /* 0x000fe2000c101906 */
[----:B------:R-:W-:Y:S01]  /*0f60*/  FFMA R15, R8, R14, R15 ;  /* 0x0000000e080f7223 */ /* 0x000fe2000000000f */
[----:B0-----:R-:W-:Y:S01]  /*0f70*/  IADD3.X R11, PT, PT, RZ, R5, RZ, P3, !PT ;  /* 0x00000005ff0b7210 */ /* 0x001fe20001ffe4ff */
[----:B------:R-:W-:-:S03]  /*0f80*/  FADD R16, -R17, R16 ;  /* 0x0000001011107221 */ /* 0x000fc60000000100 */
[----:B------:R-:W-:Y:S01]  /*0f90*/  STG.E desc[UR6][R4.64], R15 ;  /* 0x0000000f04007986 */ /* 0x000fe2000c101906 */
[----:B------:R-:W-:Y:S01]  /*0fa0*/  FFMA R17, R8, R16, R17 ;  /* 0x0000001008117223 */ /* 0x000fe20000000011 */
[----:B------:R-:W-:-:S04]  /*0fb0*/  FADD R18, -R19, R18 ;  /* 0x0000001213127221 */ /* 0x000fc80000000100 */
        /* <DEDUP_REMOVED lines=10> */
[----:B------:R-:W-:-:S05]  /*1060*/  FFMA R25, R8, R24, R25 ;  /* 0x0000001808197223 */ /* 0x000fca0000000019 */
[----:B------:R0:W-:Y:S02]  /*1070*/  STG.E desc[UR6][R4.64+0x1400], R25 ;  /* 0x0014001904007986 */ /* 0x0001e4000c101906 */
[----:B0-----:R-:W-:Y:S02]  /*1080*/  MOV R4, R10 ;  /* 0x0000000a00047202 */ /* 0x001fe40000000f00 */
[----:B------:R-:W-:-:S07]  /*1090*/  MOV R5, R11 ;  /* 0x0000000b00057202 */ /* 0x000fce0000000f00 */
.L_x_35:
[----:B------:R-:W-:Y:S05]  /*10a0*/  BSYNC.RECONVERGENT B0 ;  /* 0x0000000000007941 */ /* 0x000fea0003800200 */
.L_x_34:
[----:B------:R-:W-:-:S13]  /*10b0*/  ISETP.LT.OR P0, PT, R0, R9, P0 ;  /* 0x000000090000720c */ /* 0x000fda0000701670 */
[----:B------:R-:W-:Y:S05]  /*10c0*/  @!P0 EXIT ;  /* 0x000000000000894d */ /* 0x000fea0003800000 */
[----:B------:R-:W2:Y:S04]  /*10d0*/  LDG.E.CONSTANT R9, desc[UR6][R2.64+-0x800] ;  /* 0xfff8000602097981 */ /* 0x000ea8000c1e9900 */
[----:B------:R-:W3:Y:S04]  /*10e0*/  LDG.E.CONSTANT R11, desc[UR6][R2.64+-0x400] ;  /* 0xfffc0006020b7981 */ /* 0x000ee8000c1e9900 */
[----:B------:R-:W4:Y:S04]  /*10f0*/  LDG.E.CONSTANT R13, desc[UR6][R2.64] ;  /* 0x00000006020d7981 */ /* 0x000f28000c1e9900 */
[----:B------:R-:W4:Y:S04]  /*1100*/  LDG.E.CONSTANT R15, desc[UR6][R2.64+0x400] ;  /* 0x00040006020f7981 */ /* 0x000f28000c1e9900 */
[----:B------:R-:W2:Y:S04]  /*1110*/  LDG.E.CONSTANT R0, desc[UR6][R6.64+-0x800] ;  /* 0xfff8000606007981 */ /* 0x000ea8000c1e9900 */
[----:B------:R-:W3:Y:S04]  /*1120*/  LDG.E.CONSTANT R10, desc[UR6][R6.64+-0x400] ;  /* 0xfffc0006060a7981 */ /* 0x000ee8000c1e9900 */
[----:B------:R-:W4:Y:S04]  /*1130*/  LDG.E.CONSTANT R12, desc[UR6][R6.64] ;  /* 0x00000006060c7981 */ /* 0x000f28000c1e9900 */
[----:B------:R-:W4:Y:S01]  /*1140*/  LDG.E.CONSTANT R14, desc[UR6][R6.64+0x400] ;  /* 0x00040006060e7981 */ /* 0x000f22000c1e9900 */
[----:B--2---:R-:W-:Y:S01]  /*1150*/  FADD R0, -R9, R0 ;  /* 0x0000000009007221 */ /* 0x004fe20000000100 */
[----:B---3--:R-:W-:-:S03]  /*1160*/  FADD R10, -R11, R10 ;  /* 0x0000000a0b0a7221 */ /* 0x008fc60000000100 */
[C---:B-----5:R-:W-:Y:S01]  /*1170*/  FFMA R9, R8.reuse, R0, R9 ;  /* 0x0000000008097223 */ /* 0x060fe20000000009 */
[----:B----4-:R-:W-:Y:S01]  /*1180*/  FADD R12, -R13, R12 ;  /* 0x0000000c0d0c7221 */ /* 0x010fe20000000100 */
[----:B------:R-:W-:-:S03]  /*1190*/  FFMA R11, R8, R10, R11 ;  /* 0x0000000a080b7223 */ /* 0x000fc6000000000b */
[----:B------:R-:W-:Y:S01]  /*11a0*/  STG.E desc[UR6][R4.64+-0x800], R9 ;  /* 0xfff8000904007986 */ /* 0x000fe2000c101906 */
[----:B------:R-:W-:Y:S01]  /*11b0*/  FADD R14, -R15, R14 ;  /* 0x0000000e0f0e7221 */ /* 0x000fe20000000100 */
[C---:B------:R-:W-:Y:S02]  /*11c0*/  FFMA R13, R8.reuse, R12, R13 ;  /* 0x0000000c080d7223 */ /* 0x040fe4000000000d */
[----:B------:R-:W-:Y:S01]  /*11d0*/  STG.E desc[UR6][R4.64+-0x400], R11 ;  /* 0xfffc000b04007986 */ /* 0x000fe2000c101906 */
[----:B------:R-:W-:-:S03]  /*11e0*/  FFMA R15, R8, R14, R15 ;  /* 0x0000000e080f7223 */ /* 0x000fc6000000000f */
[----:B------:R-:W-:Y:S04]  /*11f0*/  STG.E desc[UR6][R4.64], R13 ;  /* 0x0000000d04007986 */ /* 0x000fe8000c101906 */
[----:B------:R-:W-:Y:S01]  /*1200*/  STG.E desc[UR6][R4.64+0x400], R15 ;  /* 0x0004000f04007986 */ /* 0x000fe2000c101906 */
[----:B------:R-:W-:Y:S05]  /*1210*/  EXIT ;  /* 0x000000000000794d */ /* 0x000fea0003800000 */
.L_x_36:
        /* <DEDUP_REMOVED lines=14> */
.L_x_85:


//--------------------- .text._ZN9robocache7kernels4bulk19compute_all_indicesEPKfS3_PiS4_Pfiii --------------------------
	.section	.text._ZN9robocache7kernels4bulk19compute_all_indicesEPKfS3_PiS4_Pfiii,"ax",@progbits
	.align	128
        .global         _ZN9robocache7kernels4bulk19compute_all_indicesEPKfS3_PiS4_Pfiii
        .type           _ZN9robocache7kernels4bulk19compute_all_indicesEPKfS3_PiS4_Pfiii,@function
        .size           _ZN9robocache7kernels4bulk19compute_all_indicesEPKfS3_PiS4_Pfiii,(.L_x_82 - _ZN9robocache7kernels4bulk19compute_all_indicesEPKfS3_PiS4_Pfiii)
        .other          _ZN9robocache7kernels4bulk19compute_all_indicesEPKfS3_PiS4_Pfiii,@"STO_CUDA_ENTRY STV_DEFAULT"
_ZN9robocache7kernels4bulk19compute_all_indicesEPKfS3_PiS4_Pfiii:
.text._ZN9robocache7kernels4bulk19compute_all_indicesEPKfS3_PiS4_Pfiii:
[----:B------:R-:W-:Y:S08]  /*0000*/  LDC R1, c[0x0][0x37c] ;  /* 0x0000df00ff017b82 */ /* 0x000ff00000000800 */
[----:B------:R-:W0:Y:S08]  /*0010*/  S2UR UR6, SR_CTAID.X ;  /* 0x00000000000679c3 */ /* 0x000e300000002500 */
[----:B------:R-:W0:Y:S02]  /*0020*/  LDC R0, c[0x0][0x3a8] ;  /* 0x0000ea00ff007b82 */ /* 0x000e240000000800 */
[----:B0-----:R-:W-:-:S13]  /*0030*/  ISETP.LE.AND P0, PT, R0, UR6, PT ;  /* 0x0000000600007c0c */ /* 0x001fda000bf03270 */
[----:B------:R-:W-:Y:S05]  /*0040*/  @P0 EXIT ;  /* 0x000000000000094d */ /* 0x000fea0003800000 */
[----:B------:R-:W0:Y:S01]  /*0050*/  S2R R3, SR_TID.X ;  /* 0x0000000000037919 */ /* 0x000e220000002100 */
[----:B------:R-:W1:Y:S01]  /*0060*/  LDC R0, c[0x0][0x3ac] ;  /* 0x0000eb00ff007b82 */ /* 0x000e620000000800 */
[----:B------:R-:W2:Y:S01]  /*0070*/  LDCU.64 UR8, c[0x0][0x358] ;  /* 0x00006b00ff0877ac */ /* 0x000ea20008000a00 */
[----:B------:R-:W-:Y:S01]  /*0080*/  BSSY.RECONVERGENT B0, `(.L_x_37) ;  /* 0x0000039000007945 */ /* 0x000fe20003800200 */
[----:B-1----:R-:W-:-:S04]  /*0090*/  VIMNMX R10, PT, PT, R0, 0x200, PT ;  /* 0x00000200000a7848 */ /* 0x002fc80003fe0100 */
[----:B0-----:R-:W-:-:S13]  /*00a0*/  ISETP.GE.AND P0, PT, R3, R10, PT ;  /* 0x0000000a0300720c */ /* 0x001fda0003f06270 */
[----:B--2---:R-:W-:Y:S05]  /*00b0*/  @P0 BRA `(.L_x_38) ;  /* 0x0000000000d40947 */ /* 0x004fea0003800000 */
[----:B------:R-:W0:Y:S01]  /*00c0*/  S2UR UR5, SR_CgaCtaId ;  /* 0x00000000000579c3 */ /* 0x000e220000008800 */
[----:B------:R-:W1:Y:S01]  /*00d0*/  LDCU.64 UR10, c[0x0][0x380] ;  /* 0x00007000ff0a77ac */ /* 0x000e620008000a00 */
[--C-:B------:R-:W-:Y:S01]  /*00e0*/  IMAD.IADD R4, R10, 0x1, -R3.reuse ;  /* 0x000000010a047824 */ /* 0x100fe200078e0a03 */
[----:B------:R-:W-:Y:S01]  /*00f0*/  BSSY.RECONVERGENT B1, `(.L_x_39) ;  /* 0x000001f000017945 */ /* 0x000fe20003800200 */
[----:B------:R-:W-:Y:S01]  /*0100*/  IMAD R2, R0, UR6, RZ ;  /* 0x0000000600027c24 */ /* 0x000fe2000f8e02ff */
[----:B------:R-:W-:Y:S01]  /*0110*/  UMOV UR4, 0x400 ;  /* 0x0000040000047882 */ /* 0x000fe20000000000 */
[----:B------:R-:W-:Y:S01]  /*0120*/  IMAD.MOV.U32 R7, RZ, RZ, R3 ;  /* 0x000000ffff077224 */ /* 0x000fe200078e0003 */
[----:B------:R-:W-:Y:S02]  /*0130*/  ISETP.GT.AND P1, PT, R4, 0x300, PT ;  /* 0x000003000400780c */ /* 0x000fe40003f24270 */
[----:B------:R-:W-:-:S04]  /*0140*/  IADD3 R17, P0, PT, R3, R2, RZ ;  /* 0x0000000203117210 */ /* 0x000fc80007f1e0ff */
[----:B------:R-:W-:Y:S02]  /*0150*/  LEA.HI.X.SX32 R2, R2, RZ, 0x1, P0 ;  /* 0x000000ff02027211 */ /* 0x000fe400000f0eff */
[----:B-1----:R-:W-:-:S04]  /*0160*/  LEA R8, P0, R17, UR10, 0x2 ;  /* 0x0000000a11087c11 */ /* 0x002fc8000f8010ff */
[----:B------:R-:W-:Y:S01]  /*0170*/  LEA.HI.X R17, R17, UR11, R2, 0x2, P0 ;  /* 0x0000000b11117c11 */ /* 0x000fe200080f1402 */
[----:B0-----:R-:W-:Y:S01]  /*0180*/  ULEA UR4, UR5, UR4, 0x18 ;  /* 0x0000000405047291 */ /* 0x001fe2000f8ec0ff */
[----:B------:R-:W-:-:S05]  /*0190*/  PLOP3.LUT P0, PT, PT, PT, PT, 0x80, 0x8 ;  /* 0x000000000008781c */ /* 0x000fca0003f0f070 */
[----:B------:R-:W-:Y:S01]  /*01a0*/  LEA R2, R3, UR4, 0x2 ;  /* 0x0000000403027c11 */ /* 0x000fe2000f8e10ff */
[----:B------:R-:W-:Y:S07]  /*01b0*/  @!P1 BRA `(.L_x_40) ;  /* 0x0000000000489947 */ /* 0x000fee0003800000 */
[----:B------:R-:W-:Y:S01]  /*01c0*/  PLOP3.LUT P0, PT, PT, PT, PT, 0x8, 0x80 ;  /* 0x000000000080781c */ /* 0x000fe20003f0e170 */
[----:B------:R-:W-:-:S12]  /*01d0*/  VIADD R6, R10, 0xfffffd00 ;  /* 0xfffffd000a067836 */ /* 0x000fd80000000000 */
.L_x_41:
[----:B------:R-:W-:Y:S02]  /*01e0*/  IMAD.MOV.U32 R4, RZ, RZ, R8 ;  /* 0x000000ffff047224 */ /* 0x000fe400078e0008 */
[----:B------:R-:W-:-:S05]  /*01f0*/  IMAD.MOV.U32 R5, RZ, RZ, R17 ;  /* 0x000000ffff057224 */ /* 0x000fca00078e0011 */
[----:B------:R-:W2:Y:S04]  /*0200*/  LDG.E.CONSTANT R9, desc[UR8][R4.64] ;  /* 0x0000000804097981 */ /* 0x000ea8000c1e9900 */
[----:B------:R-:W3:Y:S04]  /*0210*/  LDG.E.CONSTANT R11, desc[UR8][R4.64+0x400] ;  /* 0x00040008040b7981 */ /* 0x000ee8000c1e9900 */
[----:B------:R-:W4:Y:S04]  /*0220*/  LDG.E.CONSTANT R13, desc[UR8][R4.64+0x800] ;  /* 0x00080008040d7981 */ /* 0x000f28000c1e9900 */
[----:B------:R-:W5:Y:S01]  /*0230*/  LDG.E.CONSTANT R15, desc[UR8][R4.64+0xc00] ;  /* 0x000c0008040f7981 */ /* 0x000f62000c1e9900 */
[----:B------:R-:W-:Y:S01]  /*0240*/  VIADD R7, R7, 0x400 ;  /* 0x0000040007077836 */ /* 0x000fe20000000000 */
[----:B------:R-:W-:-:S04]  /*0250*/  IADD3 R8, P2, PT, R4, 0x1000, RZ ;  /* 0x0000100004087810 */ /* 0x000fc80007f5e0ff */
[----:B------:R-:W-:Y:S01]  /*0260*/  ISETP.GE.AND P1, PT, R7, R6, PT ;  /* 0x000000060700720c */ /* 0x000fe20003f26270 */
[----:B------:R-:W-:Y:S01]  /*0270*/  IMAD.X R17, RZ, RZ, R5, P2 ;  /* 0x000000ffff117224 */ /* 0x000fe200010e0605 */
[----:B--2---:R-:W-:Y:S04]  /*0280*/  STS [R2], R9 ;  /* 0x0000000902007388 */ /* 0x004fe80000000800 */
[----:B---3--:R-:W-:Y:S04]  /*0290*/  STS [R2+0x400], R11 ;  /* 0x0004000b02007388 */ /* 0x008fe80000000800 */
[----:B----4-:R-:W-:Y:S04]  /*02a0*/  STS [R2+0x800], R13 ;  /* 0x0008000d02007388 */ /* 0x010fe80000000800 */
[----:B-----5:R0:W-:Y:S02]  /*02b0*/  STS [R2+0xc00], R15 ;  /* 0x000c000f02007388 */ /* 0x0201e40000000800 */
[----:B0-----:R-:W-:Y:S01]  /*02c0*/  VIADD R2, R2, 0x1000 ;  /* 0x0000100002027836 */ /* 0x001fe20000000000 */
[----:B------:R-:W-:Y:S06]  /*02d0*/  @!P1 BRA `(.L_x_41) ;  /* 0xfffffffc00c09947 */ /* 0x000fec000383ffff */
.L_x_40:
[----:B------:R-:W-:Y:S05]  /*02e0*/  BSYNC.RECONVERGENT B1 ;  /* 0x0000000000017941 */ /* 0x000fea0003800200 */
.L_x_39:
[----:B------:R-:W-:-:S05]  /*02f0*/  IMAD.IADD R4, R10, 0x1, -R7 ;  /* 0x000000010a047824 */ /* 0x000fca00078e0a07 */
[----:B------:R-:W-:-:S13]  /*0300*/  ISETP.GT.AND P1, PT, R4, 0x100, PT ;  /* 0x000001000400780c */ /* 0x000fda0003f24270 */
[----:B------:R-:W-:Y:S01]  /*0310*/  @P1 VIADD R7, R7, 0x200 ;  /* 0x0000020007071836 */ /* 0x000fe20000000000 */
[----:B------:R-:W-:Y:S01]  /*0320*/  @P1 PLOP3.LUT P0, PT, PT, PT, PT, 0x8, 0x80 ;  /* 0x000000000080181c */ /* 0x000fe20003f0e170 */
[----:B------:R-:W-:Y:S01]  /*0330*/  @P1 IMAD.MOV.U32 R4, RZ, RZ, R8 ;  /* 0x000000ffff041224 */ /* 0x000fe200078e0008 */
[----:B------:R-:W-:Y:S01]  /*0340*/  @P1 IADD3 R8, P2, PT, R8, 0x800, RZ ;  /* 0x0000080008081810 */ /* 0x000fe20007f5e0ff */
[----:B------:R-:W-:Y:S01]  /*0350*/  @P1 IMAD.MOV.U32 R5, RZ, RZ, R17 ;  /* 0x000000ffff051224 */ /* 0x000fe200078e0011 */
[----:B------:R-:W-:-:S03]  /*0360*/  ISETP.LT.OR P0, PT, R7, R10, P0 ;  /* 0x0000000a0700720c */ /* 0x000fc60000701670 */
[----:B------:R-:W-:Y:S01]  /*0370*/  @P1 IMAD.X R17, RZ, RZ, R17, P2 ;  /* 0x000000ffff111224 */ /* 0x000fe200010e0611 */
[----:B------:R-:W2:Y:S04]  /*0380*/  @P1 LDG.E.CONSTANT R9, desc[UR8][R4.64] ;  /* 0x0000000804091981 */ /* 0x000ea8000c1e9900 */
[----:B------:R0:W3:Y:S02]  /*0390*/  @P1 LDG.E.CONSTANT R11, desc[UR8][R4.64+0x400] ;  /* 0x00040008040b1981 */ /* 0x0000e4000c1e9900 */
[----:B0-----:R-:W-:Y:S02]  /*03a0*/  IMAD.MOV.U32 R4, RZ, RZ, R8 ;  /* 0x000000ffff047224 */ /* 0x001fe400078e0008 */
[----:B------:R-:W-:-:S05]  /*03b0*/  IMAD.MOV.U32 R5, RZ, RZ, R17 ;  /* 0x000000ffff057224 */ /* 0x000fca00078e0011 */
[----:B------:R-:W4:Y:S04]  /*03c0*/  @P0 LDG.E.CONSTANT R7, desc[UR8][R4.64] ;  /* 0x0000000804070981 */ /* 0x000f28000c1e9900 */
[----:B--2---:R-:W-:Y:S04]  /*03d0*/  @P1 STS [R2], R9 ;  /* 0x0000000902001388 */ /* 0x004fe80000000800 */
[----:B---3--:R0:W-:Y:S02]  /*03e0*/  @P1 STS [R2+0x400], R11 ;  /* 0x0004000b02001388 */ /* 0x0081e40000000800 */
[----:B0-----:R-:W-:-:S05]  /*03f0*/  @P1 VIADD R2, R2, 0x800 ;  /* 0x0000080002021836 */ /* 0x001fca0000000000 */
[----:B----4-:R0:W-:Y:S02]  /*0400*/  @P0 STS [R2], R7 ;  /* 0x0000000702000388 */ /* 0x0101e40000000800 */
.L_x_38:
[----:B------:R-:W-:Y:S05]  /*0410*/  BSYNC.RECONVERGENT B0 ;  /* 0x0000000000007941 */ /* 0x000fea0003800200 */
.L_x_37:
[----:B------:R-:W1:Y:S01]  /*0420*/  LDCU UR7, c[0x0][0x3b0] ;  /* 0x00007600ff0777ac */ /* 0x000e620008000800 */
[----:B------:R-:W-:Y:S01]  /*0430*/  BAR.SYNC.DEFER_BLOCKING 0x0 ;  /* 0x0000000000007b1d */ /* 0x000fe20000010000 */
[----:B-1----:R-:W-:-:S13]  /*0440*/  ISETP.GE.AND P0, PT, R3, UR7, PT ;  /* 0x0000000703007c0c */ /* 0x002fda000bf06270 */
[----:B------:R-:W-:Y:S05]  /*0450*/  @P0 EXIT ;  /* 0x000000000000094d */ /* 0x000fea0003800000 */
[C---:B------:R-:W-:Y:S01]  /*0460*/  ISETP.GE.AND P0, PT, R0.reuse, 0x3, PT ;  /* 0x000000030000780c */ /* 0x040fe20003f06270 */
[----:B------:R-:W-:Y:S01]  /*0470*/  UIMAD UR4, UR6, UR7, URZ ;  /* 0x00000007060472a4 */ /* 0x000fe2000f8e02ff */
[----:B------:R-:W-:-:S03]  /*0480*/  VIADD R6, R0, 0xffffffff ;  /* 0xffffffff00067836 */ /* 0x000fc60000000000 */
[----:B------:R-:W-:-:S08]  /*0490*/  USHF.R.S32.HI UR5, URZ, 0x1f, UR4 ;  /* 0x0000001fff057899 */ /* 0x000fd00008011404 */
[----:B------:R-:W-:Y:S05]  /*04a0*/  @!P0 BRA `(.L_x_42) ;  /* 0x00000008002c8947 */ /* 0x000fea0003800000 */
[----:B------:R-:W-:-:S07]  /*04b0*/  VIADD R10, R10, 0xffffffff ;  /* 0xffffffff0a0a7836 */ /* 0x000fce0000000000 */
.L_x_50:
[----:B------:R-:W1:Y:S01]  /*04c0*/  LDCU.64 UR6, c[0x0][0x388] ;  /* 0x00007100ff0677ac */ /* 0x000e620008000a00 */
[----:B------:R-:W-:-:S05]  /*04d0*/  IADD3 R9, P0, PT, R3, UR4, RZ ;  /* 0x0000000403097c10 */ /* 0x000fca000ff1e0ff */
[----:B------:R-:W-:Y:S02]  /*04e0*/  IMAD.X R0, RZ, RZ, UR5, P0 ;  /* 0x00000005ff007e24 */ /* 0x000fe400080e06ff */
[----:B------:R-:W-:-:S03]  /*04f0*/  IMAD.SHL.U32 R8, R9, 0x4, RZ ;  /* 0x0000000409087824 */ /* 0x000fc600078e00ff */
[----:B------:R-:W-:Y:S02]  /*0500*/  SHF.L.U64.HI R9, R9, 0x2, R0 ;  /* 0x0000000209097819 */ /* 0x000fe40000010200 */
[----:B-1----:R-:W-:-:S04]  /*0510*/  IADD3 R4, P0, PT, R8, UR6, RZ ;  /* 0x0000000608047c10 */ /* 0x002fc8000ff1e0ff */
[----:B------:R-:W-:-:S05]  /*0520*/  IADD3.X R5, PT, PT, R9, UR7, RZ, P0, !PT ;  /* 0x0000000709057c10 */ /* 0x000fca00087fe4ff */
[----:B------:R1:W5:Y:S01]  /*0530*/  LDG.E.CONSTANT R0, desc[UR8][R4.64] ;  /* 0x0000000804007981 */ /* 0x000362000c1e9900 */
[----:B0-----:R-:W-:Y:S01]  /*0540*/  MOV R2, 0x400 ;  /* 0x0000040000027802 */ /* 0x001fe20000000f00 */
[----:B------:R-:W-:Y:S01]  /*0550*/  BSSY.RECONVERGENT B0, `(.L_x_43) ;  /* 0x0000055000007945 */ /* 0x000fe20003800200 */
[----:B------:R-:W-:Y:S01]  /*0560*/  IMAD.MOV.U32 R11, RZ, RZ, RZ ;  /* 0x000000ffff0b7224 */ /* 0x000fe200078e00ff */
[----:B------:R-:W0:Y:S01]  /*0570*/  S2R R7, SR_CgaCtaId ;  /* 0x0000000000077919 */ /* 0x000e220000008800 */
[----:B------:R-:W-:Y:S01]  /*0580*/  IMAD.MOV.U32 R12, RZ, RZ, R10 ;  /* 0x000000ffff0c7224 */ /* 0x000fe200078e000a */
[----:B01----:R-:W-:-:S07]  /*0590*/  LEA R2, R7, R2, 0x18 ;  /* 0x0000000207027211 */ /* 0x003fce00078ec0ff */
.L_x_45:
[----:B------:R-:W-:-:S05]  /*05a0*/  IMAD.IADD R4, R12, 0x1, R11 ;  /* 0x000000010c047824 */ /* 0x000fca00078e020b */
[----:B------:R-:W-:-:S05]  /*05b0*/  SHF.R.S32.HI R5, RZ, 0x1, R4 ;  /* 0x00000001ff057819 */ /* 0x000fca0000011404 */
[----:B------:R-:W-:-:S05]  /*05c0*/  IMAD R4, R5, 0x4, R2 ;  /* 0x0000000405047824 */ /* 0x000fca00078e0202 */
[----:B------:R-:W0:Y:S02]  /*05d0*/  LDS R7, [R4] ;  /* 0x0000000004077984 */ /* 0x000e240000000800 */
[----:B0----5:R-:W-:-:S04]  /*05e0*/  FSETP.GTU.AND P0, PT, R7, R0, PT ;  /* 0x000000000700720b */ /* 0x021fc80003f0c000 */
[----:B------:R-:W-:Y:S02]  /*05f0*/  SEL R7, R12, R5, !P0 ;  /* 0x000000050c077207 */ /* 0x000fe40004000000 */
[----:B------:R-:W-:-:S03]  /*0600*/  SEL R11, R5, R11, !P0 ;  /* 0x0000000b050b7207 */ /* 0x000fc60004000000 */
[----:B------:R-:W-:-:S05]  /*0610*/  VIADD R12, R7, 0xffffffff ;  /* 0xffffffff070c7836 */ /* 0x000fca0000000000 */
[----:B------:R-:W-:-:S13]  /*0620*/  ISETP.GE.AND P0, PT, R11, R12, PT ;  /* 0x0000000c0b00720c */ /* 0x000fda0003f06270 */
[----:B------:R-:W-:Y:S05]  /*0630*/  @P0 BRA `(.L_x_44) ;  /* 0x0000000400180947 */ /* 0x000fea0003800000 */
[----:B------:R-:W-:-:S05]  /*0640*/  IMAD.IADD R4, R11, 0x1, R7 ;  /* 0x000000010b047824 */ /* 0x000fca00078e0207 */
[----:B------:R-:W-:-:S05]  /*0650*/  SHF.R.S32.HI R4, RZ, 0x1, R4 ;  /* 0x00000001ff047819 */ /* 0x000fca0000011404 */
[----:B------:R-:W-:-:S06]  /*0660*/  IMAD R5, R4, 0x4, R2 ;  /* 0x0000000404057824 */ /* 0x000fcc00078e0202 */
[----:B------:R-:W0:Y:S02]  /*0670*/  LDS R5, [R5] ;  /* 0x0000000005057984 */ /* 0x000e240000000800 */
[----:B0-----:R-:W-:-:S04]  /*0680*/  FSETP.GTU.AND P0, PT, R5, R0, PT ;  /* 0x000000000500720b */ /* 0x001fc80003f0c000 */
        /* <DEDUP_REMOVED lines=64> */
[----:B------:R-:W-:Y:S05]  /*0a90*/  @!P0 BRA `(.L_x_45) ;  /* 0xfffffff800c08947 */ /* 0x000fea000383ffff */
.L_x_44:
[----:B------:R-:W-:Y:S05]  /*0aa0*/  BSYNC.RECONVERGENT B0 ;  /* 0x0000000000007941 */ /* 0x000fea0003800200 */
.L_x_43:
[C---:B------:R-:W-:Y:S01]  /*0ab0*/  VIADDMNMX R7, R11.reuse, 0x1, R6, PT ;  /* 0x000000010b077846 */ /* 0x040fe20003800106 */
[--C-:B------:R-:W-:Y:S01]  /*0ac0*/  IMAD R4, R11, 0x4, R2.reuse ;  /* 0x000000040b047824 */ /* 0x100fe200078e0202 */
[----:B------:R-:W-:Y:S01]  /*0ad0*/  BSSY.RECONVERGENT B0, `(.L_x_46) ;  /* 0x0000018000007945 */ /* 0x000fe20003800200 */
[----:B------:R-:W-:Y:S02]  /*0ae0*/  IMAD.MOV.U32 R15, RZ, RZ, RZ ;  /* 0x000000ffff0f7224 */ /* 0x000fe400078e00ff */
[----:B------:R-:W-:Y:S01]  /*0af0*/  IMAD R2, R7, 0x4, R2 ;  /* 0x0000000407027824 */ /* 0x000fe200078e0202 */
[----:B------:R-:W-:Y:S05]  /*0b00*/  LDS R13, [R4] ;  /* 0x00000000040d7984 */ /* 0x000fea0000000800 */
[----:B------:R-:W0:Y:S02]  /*0b10*/  LDS R2, [R2] ;  /* 0x0000000002027984 */ /* 0x000e240000000800 */
[----:B0-----:R-:W-:-:S05]  /*0b20*/  FADD R17, -R13, R2 ;  /* 0x000000020d117221 */ /* 0x001fca0000000100 */
[----:B------:R-:W-:-:S13]  /*0b30*/  FSETP.GEU.AND P0, PT, R17, 9.9999999747524270788e-07, PT ;  /* 0x358637bd1100780b */ /* 0x000fda0003f0e000 */
[----:B------:R-:W-:Y:S05]  /*0b40*/  @!P0 BRA `(.L_x_47) ;  /* 0x0000000000408947 */ /* 0x000fea0003800000 */
[----:B------:R-:W0:Y:S01]  /*0b50*/  MUFU.RCP R2, R17 ;  /* 0x0000001100027308 */ /* 0x000e220000001000 */
[----:B------:R-:W-:Y:S01]  /*0b60*/  FADD R0, R0, -R13 ;  /* 0x8000000d00007221 */ /* 0x000fe20000000000 */
[----:B------:R-:W-:Y:S06]  /*0b70*/  BSSY.RECONVERGENT B1, `(.L_x_48) ;  /* 0x000000c000017945 */ /* 0x000fec0003800200 */
[----:B------:R-:W1:Y:S01]  /*0b80*/  FCHK P0, R0, R17 ;  /* 0x0000001100007302 */ /* 0x000e620000000000 */
[----:B0-----:R-:W-:-:S04]  /*0b90*/  FFMA R5, -R17, R2, 1 ;  /* 0x3f80000011057423 */ /* 0x001fc80000000102 */
[----:B------:R-:W-:-:S04]  /*0ba0*/  FFMA R5, R2, R5, R2 ;  /* 0x0000000502057223 */ /* 0x000fc80000000002 */
[----:B------:R-:W-:-:S04]  /*0bb0*/  FFMA R2, R0, R5, RZ ;  /* 0x0000000500027223 */ /* 0x000fc800000000ff */
[----:B------:R-:W-:-:S04]  /*0bc0*/  FFMA R4, -R17, R2, R0 ;  /* 0x0000000211047223 */ /* 0x000fc80000000100 */
[----:B------:R-:W-:Y:S01]  /*0bd0*/  FFMA R2, R5, R4, R2 ;  /* 0x0000000405027223 */ /* 0x000fe20000000002 */
[----:B-1----:R-:W-:Y:S06]  /*0be0*/  @!P0 BRA `(.L_x_49) ;  /* 0x0000000000108947 */ /* 0x002fec0003800000 */
[----:B------:R-:W-:Y:S01]  /*0bf0*/  IMAD.MOV.U32 R18, RZ, RZ, R17 ;  /* 0x000000ffff127224 */ /* 0x000fe200078e0011 */
[----:B------:R-:W-:-:S07]  /*0c00*/  MOV R2, 0xc20 ;  /* 0x00000c2000027802 */ /* 0x000fce0000000f00 */
[----:B------:R-:W-:Y:S05]  /*0c10*/  CALL.REL.NOINC `($__internal_0_$__cuda_sm3x_div_rn_noftz_f32_slowpath) ;  /* 0x0000000c00887944 */ /* 0x000fea0003c00000 */
[----:B------:R-:W-:-:S07]  /*0c20*/  IMAD.MOV.U32 R2, RZ, RZ, R0 ;  /* 0x000000ffff027224 */ /* 0x000fce00078e0000 */
.L_x_49:
[----:B------:R-:W-:Y:S05]  /*0c30*/  BSYNC.RECONVERGENT B1 ;  /* 0x0000000000017941 */ /* 0x000fea0003800200 */
.L_x_48:
[----:B------:R-:W-:-:S07]  /*0c40*/  FADD.SAT R15, RZ, R2 ;  /* 0x00000002ff0f7221 */ /* 0x000fce0000002000 */
.L_x_47:
[----:B------:R-:W-:Y:S05]  /*0c50*/  BSYNC.RECONVERGENT B0 ;  /* 0x0000000000007941 */ /* 0x000fea0003800200 */
.L_x_46:
[----:B------:R-:W0:Y:S01]  /*0c60*/  LDCU.128 UR12, c[0x0][0x390] ;  /* 0x00007200ff0c77ac */ /* 0x000e220008000c00 */
[----:B------:R-:W-:Y:S01]  /*0c70*/  VIADD R3, R3, 0x100 ;  /* 0x0000010003037836 */ /* 0x000fe20000000000 */
[----:B------:R-:W1:Y:S01]  /*0c80*/  LDCU.64 UR6, c[0x0][0x3a0] ;  /* 0x00007400ff0677ac */ /* 0x000e620008000a00 */
[C---:B0-----:R-:W-:Y:S02]  /*0c90*/  IADD3 R4, P0, PT, R8.reuse, UR12, RZ ;  /* 0x0000000c08047c10 */ /* 0x041fe4000ff1e0ff */
[C---:B------:R-:W-:Y:S02]  /*0ca0*/  IADD3 R12, P1, PT, R8.reuse, UR14, RZ ;  /* 0x0000000e080c7c10 */ /* 0x040fe4000ff3e0ff */
[----:B-1----:R-:W-:Y:S01]  /*0cb0*/  IADD3 R8, P2, PT, R8, UR6, RZ ;  /* 0x0000000608087c10 */ /* 0x002fe2000ff5e0ff */
[----:B------:R-:W0:Y:S01]  /*0cc0*/  LDCU UR6, c[0x0][0x3b0] ;  /* 0x00007600ff0677ac */ /* 0x000e220008000800 */
[C---:B------:R-:W-:Y:S02]  /*0cd0*/  IADD3.X R5, PT, PT, R9.reuse, UR13, RZ, P0, !PT ;  /* 0x0000000d09057c10 */ /* 0x040fe400087fe4ff */
[----:B------:R-:W-:-:S02]  /*0ce0*/  IADD3.X R13, PT, PT, R9, UR15, RZ, P1, !PT ;  /* 0x0000000f090d7c10 */ /* 0x000fc40008ffe4ff */
[----:B------:R-:W-:Y:S01]  /*0cf0*/  IADD3.X R9, PT, PT, R9, UR7, RZ, P2, !PT ;  /* 0x0000000709097c10 */ /* 0x000fe200097fe4ff */
[----:B------:R1:W-:Y:S04]  /*0d00*/  STG.E desc[UR8][R4.64], R11 ;  /* 0x0000000b04007986 */ /* 0x0003e8000c101908 */
[----:B------:R1:W-:Y:S04]  /*0d10*/  STG.E desc[UR8][R12.64], R7 ;  /* 0x000000070c007986 */ /* 0x0003e8000c101908 */
[----:B------:R1:W-:Y:S01]  /*0d20*/  STG.E desc[UR8][R8.64], R15 ;  /* 0x0000000f08007986 */ /* 0x0003e2000c101908 */
[----:B0-----:R-:W-:-:S13]  /*0d30*/  ISETP.GE.AND P0, PT, R3, UR6, PT ;  /* 0x0000000603007c0c */ /* 0x001fda000bf06270 */
[----:B-1----:R-:W-:Y:S05]  /*0d40*/  @!P0 BRA `(.L_x_50) ;  /* 0xfffffff400dc8947 */ /* 0x002fea000383ffff */
[----:B------:R-:W-:Y:S05]  /*0d50*/  EXIT ;  /* 0x000000000000794d */ /* 0x000fea0003800000 */
.L_x_42:
[----:B0-----:R-:W-:Y:S01]  /*0d60*/  LOP3.LUT R7, RZ, R3, RZ, 0x33, !PT ;  /* 0x00000003ff077212 */ /* 0x001fe200078e33ff */
[----:B------:R-:W-:Y:S04]  /*0d70*/  BSSY.RECONVERGENT B0, `(.L_x_51) ;  /* 0x0000046000007945 */ /* 0x000fe80003800200 */
[----:B------:R-:W-:-:S05]  /*0d80*/  VIADD R7, R7, UR7 ;  /* 0x0000000707077c36 */ /* 0x000fca0008000000 */
[----:B------:R-:W-:-:S04]  /*0d90*/  LOP3.LUT R2, R7, 0x300, RZ, 0xc0, !PT ;  /* 0x0000030007027812 */ /* 0x000fc800078ec0ff */
[----:B------:R-:W-:-:S13]  /*0da0*/  ISETP.NE.AND P0, PT, R2, 0x300, PT ;  /* 0x000003000200780c */ /* 0x000fda0003f05270 */
[----:B------:R-:W-:Y:S05]  /*0db0*/  @!P0 BRA `(.L_x_52) ;  /* 0x0000000400048947 */ /* 0x000fea0003800000 */
[----:B------:R-:W0:Y:S01]  /*0dc0*/  S2R R5, SR_CgaCtaId ;  /* 0x0000000000057919 */ /* 0x000e220000008800 */
[----:B------:R-:W-:Y:S01]  /*0dd0*/  MOV R2, 0x400 ;  /* 0x0000040000027802 */ /* 0x000fe20000000f00 */
[----:B------:R-:W1:Y:S01]  /*0de0*/  LDCU.64 UR6, c[0x0][0x3a0] ;  /* 0x00007400ff0677ac */ /* 0x000e620008000a00 */
[----:B------:R-:W-:Y:S01]  /*0df0*/  IADD3 R17, P0, PT, R3, UR4, RZ ;  /* 0x0000000403117c10 */ /* 0x000fe2000ff1e0ff */
[----:B------:R-:W2:Y:S04]  /*0e00*/  LDCU.128 UR12, c[0x0][0x390] ;  /* 0x00007200ff0c77ac */ /* 0x000ea80008000c00 */
[----:B------:R-:W-:Y:S01]  /*0e10*/  IMAD.X R10, RZ, RZ, UR5, P0 ;  /* 0x00000005ff0a7e24 */ /* 0x000fe200080e06ff */
[----:B------:R-:W3:Y:S01]  /*0e20*/  LDCU.64 UR10, c[0x0][0x388] ;  /* 0x00007100ff0a77ac */ /* 0x000ee20008000a00 */
[----:B------:R-:W-:-:S03]  /*0e30*/  IMAD.SHL.U32 R16, R17, 0x4, RZ ;  /* 0x0000000411107824 */ /* 0x000fc600078e00ff */
[----:B------:R-:W-:Y:S02]  /*0e40*/  SHF.L.U64.HI R17, R17, 0x2, R10 ;  /* 0x0000000211117819 */ /* 0x000fe4000001020a */
[C---:B-1----:R-:W-:Y:S02]  /*0e50*/  IADD3 R14, P0, PT, R16.reuse, UR6, RZ ;  /* 0x00000006100e7c10 */ /* 0x042fe4000ff1e0ff */
[C---:B--2---:R-:W-:Y:S02]  /*0e60*/  IADD3 R10, P1, PT, R16.reuse, UR14, RZ ;  /* 0x0000000e100a7c10 */ /* 0x044fe4000ff3e0ff */
[C---:B------:R-:W-:Y:S02]  /*0e70*/  IADD3 R12, P2, PT, R16.reuse, UR12, RZ ;  /* 0x0000000c100c7c10 */ /* 0x040fe4000ff5e0ff */
[----:B---3--:R-:W-:Y:S02]  /*0e80*/  IADD3 R16, P3, PT, R16, UR10, RZ ;  /* 0x0000000a10107c10 */ /* 0x008fe4000ff7e0ff */
[----:B------:R-:W-:-:S02]  /*0e90*/  IADD3.X R11, PT, PT, R17, UR15, RZ, P1, !PT ;  /* 0x0000000f110b7c10 */ /* 0x000fc40008ffe4ff */
[----:B0-----:R-:W-:Y:S02]  /*0ea0*/  LEA R9, R5, R2, 0x18 ;  /* 0x0000000205097211 */ /* 0x001fe400078ec0ff */
[C---:B------:R-:W-:Y:S02]  /*0eb0*/  IADD3.X R13, PT, PT, R17.reuse, UR13, RZ, P2, !PT ;  /* 0x0000000d110d7c10 */ /* 0x040fe400097fe4ff */
[----:B------:R-:W-:Y:S01]  /*0ec0*/  IADD3.X R15, PT, PT, R17, UR7, RZ, P0, !PT ;  /* 0x00000007110f7c10 */ /* 0x000fe200087fe4ff */
[----:B------:R-:W-:Y:S01]  /*0ed0*/  IMAD R2, R0, 0x4, R9 ;  /* 0x0000000400027824 */ /* 0x000fe200078e0209 */
[----:B------:R0:W-:Y:S01]  /*0ee0*/  LDS R8, [R9] ;  /* 0x0000000009087984 */ /* 0x0001e20000000800 */
[----:B------:R-:W-:Y:S02]  /*0ef0*/  LEA.HI R0, R7, 0x1, RZ, 0x18 ;  /* 0x0000000107007811 */ /* 0x000fe400078fc0ff */
[----:B------:R-:W-:Y:S01]  /*0f00*/  IADD3.X R17, PT, PT, R17, UR11, RZ, P3, !PT ;  /* 0x0000000b11117c10 */ /* 0x000fe20009ffe4ff */
[----:B------:R-:W1:Y:S02]  /*0f10*/  LDS R5, [R2+-0x4] ;  /* 0xfffffc0002057984 */ /* 0x000e640000000800 */
[C---:B------:R-:W-:Y:S01]  /*0f20*/  IMAD.SHL.U32 R4, R0.reuse, 0x100, RZ ;  /* 0x0000010000047824 */ /* 0x040fe200078e00ff */
[----:B------:R-:W-:-:S04]  /*0f30*/  LOP3.LUT R0, R0, 0x3, RZ, 0xc0, !PT ;  /* 0x0000000300007812 */ /* 0x000fc800078ec0ff */
[----:B------:R-:W-:Y:S01]  /*0f40*/  LOP3.LUT R4, R4, 0x300, RZ, 0xc0, !PT ;  /* 0x0000030004047812 */ /* 0x000fe200078ec0ff */
[----:B0-----:R-:W-:-:S04]  /*0f50*/  IMAD.MOV R9, RZ, RZ, -R0 ;  /* 0x000000ffff097224 */ /* 0x001fc800078e0a00 */
[----:B------:R-:W-:Y:S02]  /*0f60*/  IMAD.IADD R3, R3, 0x1, R4 ;  /* 0x0000000103037824 */ /* 0x000fe400078e0204 */
[----:B-1----:R-:W-:-:S07]  /*0f70*/  FADD R18, -R8, R5 ;  /* 0x0000000508127221 */ /* 0x002fce0000000100 */
.L_x_56:
[----:B------:R-:W-:Y:S01]  /*0f80*/  FSETP.GEU.AND P0, PT, R18, 9.9999999747524270788e-07, PT ;  /* 0x358637bd1200780b */ /* 0x000fe20003f0e000 */
[----:B------:R-:W-:-:S12]  /*0f90*/  IMAD.MOV.U32 R19, RZ, RZ, RZ ;  /* 0x000000ffff137224 */ /* 0x000fd800078e00ff */
[----:B------:R-:W-:Y:S05]  /*0fa0*/  @!P0 BRA `(.L_x_53) ;  /* 0x0000000000408947 */ /* 0x000fea0003800000 */
[----:B------:R-:W2:Y:S01]  /*0fb0*/  LDG.E.CONSTANT R5, desc[UR8][R16.64] ;  /* 0x0000000810057981 */ /* 0x000ea2000c1e9900 */
[----:B------:R-:W0:Y:S01]  /*0fc0*/  MUFU.RCP R19, R18 ;  /* 0x0000001200137308 */ /* 0x000e220000001000 */
[----:B------:R-:W-:Y:S01]  /*0fd0*/  BSSY.RECONVERGENT B1, `(.L_x_54) ;  /* 0x000000c000017945 */ /* 0x000fe20003800200 */
[----:B0-----:R-:W-:-:S04]  /*0fe0*/  FFMA R2, -R18, R19, 1 ;  /* 0x3f80000012027423 */ /* 0x001fc80000000113 */
[----:B------:R-:W-:Y:S01]  /*0ff0*/  FFMA R19, R19, R2, R19 ;  /* 0x0000000213137223 */ /* 0x000fe20000000013 */
[----:B--2---:R-:W-:-:S04]  /*1000*/  FADD R0, -R8, R5 ;  /* 0x0000000508007221 */ /* 0x004fc80000000100 */
[----:B------:R-:W0:Y:S01]  /*1010*/  FCHK P0, R0, R18 ;  /* 0x0000001200007302 */ /* 0x000e220000000000 */
[----:B------:R-:W-:-:S04]  /*1020*/  FFMA R2, R0, R19, RZ ;  /* 0x0000001300027223 */ /* 0x000fc800000000ff */
[----:B------:R-:W-:-:S04]  /*1030*/  FFMA R4, -R18, R2, R0 ;  /* 0x0000000212047223 */ /* 0x000fc80000000100 */
[----:B------:R-:W-:Y:S01]  /*1040*/  FFMA R19, R19, R4, R2 ;  /* 0x0000000413137223 */ /* 0x000fe20000000002 */
[----:B0-----:R-:W-:Y:S06]  /*1050*/  @!P0 BRA `(.L_x_55) ;  /* 0x00000000000c8947 */ /* 0x001fec0003800000 */
[----:B------:R-:W-:-:S07]  /*1060*/  MOV R2, 0x1080 ;  /* 0x0000108000027802 */ /* 0x000fce0000000f00 */
[----:B------:R-:W-:Y:S05]  /*1070*/  CALL.REL.NOINC `($__internal_0_$__cuda_sm3x_div_rn_noftz_f32_slowpath) ;  /* 0x0000000800707944 */ /* 0x000fea0003c00000 */
[----:B------:R-:W-:-:S07]  /*1080*/  IMAD.MOV.U32 R19, RZ, RZ, R0 ;  /* 0x000000ffff137224 */ /* 0x000fce00078e0000 */
.L_x_55:
[----:B------:R-:W-:Y:S05]  /*1090*/  BSYNC.RECONVERGENT B1 ;  /* 0x0000000000017941 */ /* 0x000fea0003800200 */
.L_x_54:
[----:B------:R-:W-:-:S07]  /*10a0*/  FADD.SAT R19, RZ, R19 ;  /* 0x00000013ff137221 */ /* 0x000fce0000002000 */
.L_x_53:
[----:B------:R-:W-:Y:S01]  /*10b0*/  IMAD.MOV.U32 R20, RZ, RZ, R10 ;  /* 0x000000ffff147224 */ /* 0x000fe200078e000a */
[----:B------:R0:W-:Y:S01]  /*10c0*/  STG.E desc[UR8][R12.64], RZ ;  /* 0x000000ff0c007986 */ /* 0x0001e2000c101908 */
[----:B------:R-:W-:Y:S01]  /*10d0*/  IMAD.MOV.U32 R21, RZ, RZ, R11 ;  /* 0x000000ffff157224 */ /* 0x000fe200078e000b */
[----:B------:R-:W-:Y:S01]  /*10e0*/  IADD3 R16, P4, PT, R16, 0x400, RZ ;  /* 0x0000040010107810 */ /* 0x000fe20007f9e0ff */
[----:B------:R-:W-:Y:S01]  /*10f0*/  IMAD.MOV.U32 R4, RZ, RZ, R14 ;  /* 0x000000ffff047224 */ /* 0x000fe200078e000e */
[----:B------:R-:W-:Y:S01]  /*1100*/  IADD3 R14, P1, PT, R14, 0x400, RZ ;  /* 0x000004000e0e7810 */ /* 0x000fe20007f3e0ff */
[----:B------:R-:W-:Y:S01]  /*1110*/  IMAD.MOV.U32 R5, RZ, RZ, R15 ;  /* 0x000000ffff057224 */ /* 0x000fe200078e000f */
[----:B------:R1:W-:Y:S01]  /*1120*/  STG.E desc[UR8][R20.64], R6 ;  /* 0x0000000614007986 */ /* 0x0003e2000c101908 */
[----:B------:R-:W-:Y:S01]  /*1130*/  VIADD R9, R9, 0x1 ;  /* 0x0000000109097836 */ /* 0x000fe20000000000 */
[----:B------:R-:W-:Y:S01]  /*1140*/  IADD3 R10, P2, PT, R10, 0x400, RZ ;  /* 0x000004000a0a7810 */ /* 0x000fe20007f5e0ff */
[----:B------:R-:W-:Y:S01]  /*1150*/  IMAD.X R17, RZ, RZ, R17, P4 ;  /* 0x000000ffff117224 */ /* 0x000fe200020e0611 */
[----:B------:R1:W-:Y:S01]  /*1160*/  STG.E desc[UR8][R4.64], R19 ;  /* 0x0000001304007986 */ /* 0x0003e2000c101908 */
[----:B0-----:R-:W-:Y:S01]  /*1170*/  IADD3 R12, P3, PT, R12, 0x400, RZ ;  /* 0x000004000c0c7810 */ /* 0x001fe20007f7e0ff */
[----:B------:R-:W-:Y:S01]  /*1180*/  IMAD.X R15, RZ, RZ, R15, P1 ;  /* 0x000000ffff0f7224 */ /* 0x000fe200008e060f */
[----:B------:R-:W-:Y:S01]  /*1190*/  ISETP.NE.AND P0, PT, R9, RZ, PT ;  /* 0x000000ff0900720c */ /* 0x000fe20003f05270 */
[----:B------:R-:W-:-:S02]  /*11a0*/  IMAD.X R11, RZ, RZ, R11, P2 ;  /* 0x000000ffff0b7224 */ /* 0x000fc400010e060b */
[----:B------:R-:W-:-:S10]  /*11b0*/  IMAD.X R13, RZ, RZ, R13, P3 ;  /* 0x000000ffff0d7224 */ /* 0x000fd400018e060d */
[----:B-1----:R-:W-:Y:S05]  /*11c0*/  @P0 BRA `(.L_x_56) ;  /* 0xfffffffc006c0947 */ /* 0x002fea000383ffff */
.L_x_52:
[----:B------:R-:W-:Y:S05]  /*11d0*/  BSYNC.RECONVERGENT B0 ;  /* 0x0000000000007941 */ /* 0x000fea0003800200 */
.L_x_51:
[----:B------:R-:W-:-:S13]  /*11e0*/  ISETP.GE.U32.AND P0, PT, R7, 0x300, PT ;  /* 0x000003000700780c */ /* 0x000fda0003f06070 */
[----:B------:R-:W-:Y:S05]  /*11f0*/  @!P0 EXIT ;  /* 0x000000000000894d */ /* 0x000fea0003800000 */
[----:B------:R-:W0:Y:S01]  /*1200*/  S2R R5, SR_CgaCtaId ;  /* 0x0000000000057919 */ /* 0x000e220000008800 */
[----:B------:R-:W-:Y:S01]  /*1210*/  MOV R0, 0x400 ;  /* 0x0000040000007802 */ /* 0x000fe20000000f00 */
[----:B------:R-:W1:Y:S01]  /*1220*/  LDCU.64 UR6, c[0x0][0x388] ;  /* 0x00007100ff0677ac */ /* 0x000e620008000a00 */
[----:B------:R-:W-:Y:S02]  /*1230*/  VIMNMX R11, PT, PT, R6, 0x1, PT ;  /* 0x00000001060b7848 */ /* 0x000fe40003fe0100 */
[----:B------:R-:W-:Y:S01]  /*1240*/  IADD3 R19, P0, PT, R3, UR4, RZ ;  /* 0x0000000403137c10 */ /* 0x000fe2000ff1e0ff */
[----:B------:R-:W2:Y:S01]  /*1250*/  LDCU.128 UR12, c[0x0][0x390] ;  /* 0x00007200ff0c77ac */ /* 0x000ea20008000c00 */
[----:B------:R-:W3:Y:S03]  /*1260*/  LDCU.64 UR10, c[0x0][0x3a0] ;  /* 0x00007400ff0a77ac */ /* 0x000ee60008000a00 */
[----:B------:R-:W-:Y:S01]  /*1270*/  IMAD.X R2, RZ, RZ, UR5, P0 ;  /* 0x00000005ff027e24 */ /* 0x000fe200080e06ff */
[C---:B------:R-:W-:Y:S01]  /*1280*/  LEA R4, P0, R19.reuse, 0x800, 0x2 ;  /* 0x0000080013047811 */ /* 0x040fe200078010ff */
[----:B------:R-:W4:Y:S03]  /*1290*/  LDCU UR4, c[0x0][0x3b0] ;  /* 0x00007600ff0477ac */ /* 0x000f260008000800 */
[----:B------:R-:W-:-:S02]  /*12a0*/  LEA.HI.X R19, R19, RZ, R2, 0x2, P0 ;  /* 0x000000ff13137211 */ /* 0x000fc400000f1402 */
[C---:B-1----:R-:W-:Y:S02]  /*12b0*/  IADD3 R16, P0, PT, R4.reuse, UR6, RZ ;  /* 0x0000000604107c10 */ /* 0x042fe4000ff1e0ff */
[C---:B--2---:R-:W-:Y:S02]  /*12c0*/  IADD3 R14, P1, PT, R4.reuse, UR12, RZ ;  /* 0x0000000c040e7c10 */ /* 0x044fe4000ff3e0ff */
[----:B------:R-:W-:Y:S02]  /*12d0*/  IADD3 R2, P2, PT, R4, UR14, RZ ;  /* 0x0000000e04027c10 */ /* 0x000fe4000ff5e0ff */
[C---:B------:R-:W-:Y:S02]  /*12e0*/  IADD3.X R15, PT, PT, R19.reuse, UR13, RZ, P1, !PT ;  /* 0x0000000d130f7c10 */ /* 0x040fe40008ffe4ff */
[----:B------:R-:W-:Y:S02]  /*12f0*/  IADD3.X R21, PT, PT, R19, UR15, RZ, P2, !PT ;  /* 0x0000000f13157c10 */ /* 0x000fe400097fe4ff */
[----:B0-----:R-:W-:-:S02]  /*1300*/  LEA R10, R5, R0, 0x18 ;  /* 0x00000000050a7211 */ /* 0x001fc400078ec0ff */
[----:B------:R-:W-:-:S03]  /*1310*/  IADD3.X R17, PT, PT, R19, UR7, RZ, P0, !PT ;  /* 0x0000000713117c10 */ /* 0x000fc600087fe4ff */
[----:B------:R-:W-:Y:S02]  /*1320*/  IMAD R0, R11, 0x4, R10 ;  /* 0x000000040b007824 */ /* 0x000fe400078e020a */
[----:B------:R-:W-:Y:S04]  /*1330*/  LDS R10, [R10] ;  /* 0x000000000a0a7984 */ /* 0x000fe80000000800 */
[----:B------:R3:W0:Y:S02]  /*1340*/  LDS R5, [R0] ;  /* 0x0000000000057984 */ /* 0x0006240000000800 */
[----:B---3--:R-:W-:-:S04]  /*1350*/  IADD3 R0, P3, PT, R4, UR10, RZ ;  /* 0x0000000a04007c10 */ /* 0x008fc8000ff7e0ff */
[----:B------:R-:W-:Y:S01]  /*1360*/  IADD3.X R19, PT, PT, R19, UR11, RZ, P3, !PT ;  /* 0x0000000b13137c10 */ /* 0x000fe20009ffe4ff */
[----:B0---4-:R-:W-:-:S08]  /*1370*/  FADD R12, -R10, R5 ;  /* 0x000000050a0c7221 */ /* 0x011fd00000000100 */
.L_x_69:
[----:B------:R-:W-:Y:S01]  /*1380*/  FSETP.GEU.AND P0, PT, R12, 9.9999999747524270788e-07, PT ;  /* 0x358637bd0c00780b */ /* 0x000fe20003f0e000 */
[----:B------:R-:W-:Y:S02]  /*1390*/  IMAD.MOV.U32 R5, RZ, RZ, RZ ;  /* 0x000000ffff057224 */ /* 0x000fe400078e00ff */
[----:B------:R-:W-:Y:S02]  /*13a0*/  IMAD.MOV.U32 R6, RZ, RZ, R2 ;  /* 0x000000ffff067224 */ /* 0x000fe400078e0002 */
[----:B------:R-:W-:Y:S02]  /*13b0*/  IMAD.MOV.U32 R7, RZ, RZ, R21 ;  /* 0x000000ffff077224 */ /* 0x000fe400078e0015 */
[----:B------:R-:W-:Y:S02]  /*13c0*/  IMAD.MOV.U32 R8, RZ, RZ, R0 ;  /* 0x000000ffff087224 */ /* 0x000fe400078e0000 */
[----:B------:R-:W-:-:S04]  /*13d0*/  IMAD.MOV.U32 R9, RZ, RZ, R19 ;  /* 0x000000ffff097224 */ /* 0x000fc800078e0013 */
        /* <DEDUP_REMOVED lines=12> */
[----:B------:R-:W-:Y:S01]  /*14a0*/  IMAD.MOV.U32 R18, RZ, RZ, R12 ;  /* 0x000000ffff127224 */ /* 0x000fe200078e000c */
[----:B------:R-:W-:-:S07]  /*14b0*/  MOV R2, 0x14d0 ;  /* 0x000014d000027802 */ /* 0x000fce0000000f00 */
[----:B------:R-:W-:Y:S05]  /*14c0*/  CALL.REL.NOINC `($__internal_0_$__cuda_sm3x_div_rn_noftz_f32_slowpath) ;  /* 0x00000004005c7944 */ /* 0x000fea0003c00000 */
[----:B------:R-:W-:-:S07]  /*14d0*/  IMAD.MOV.U32 R2, RZ, RZ, R0 ;  /* 0x000000ffff027224 */ /* 0x000fce00078e0000 */
.L_x_59:
[----:B------:R-:W-:Y:S05]  /*14e0*/  BSYNC.RECONVERGENT B0 ;  /* 0x0000000000007941 */ /* 0x000fea0003800200 */
.L_x_58:
[----:B------:R-:W-:-:S07]  /*14f0*/  FADD.SAT R5, RZ, R2 ;  /* 0x00000002ff057221 */ /* 0x000fce0000002000 */
.L_x_57:
[----:B------:R0:W-:Y:S01]  /*1500*/  STG.E desc[UR8][R14.64+-0x800], RZ ;  /* 0xfff800ff0e007986 */ /* 0x0001e2000c101908 */
[----:B------:R-:W-:Y:S01]  /*1510*/  FSETP.GEU.AND P0, PT, R12, 9.9999999747524270788e-07, PT ;  /* 0x358637bd0c00780b */ /* 0x000fe20003f0e000 */
[----:B------:R-:W-:Y:S02]  /*1520*/  IMAD.MOV.U32 R13, RZ, RZ, RZ ;  /* 0x000000ffff0d7224 */ /* 0x000fe400078e00ff */
[----:B------:R0:W-:Y:S04]  /*1530*/  STG.E desc[UR8][R6.64+-0x800], R11 ;  /* 0xfff8000b06007986 */ /* 0x0001e8000c101908 */
[----:B------:R0:W-:Y:S06]  /*1540*/  STG.E desc[UR8][R8.64+-0x800], R5 ;  /* 0xfff8000508007986 */ /* 0x0001ec000c101908 */
[----:B------:R-:W-:Y:S05]  /*1550*/  @!P0 BRA `(.L_x_60) ;  /* 0x0000000000448947 */ /* 0x000fea0003800000 */
[----:B0-----:R-:W2:Y:S01]  /*1560*/  LDG.E.CONSTANT R5, desc[UR8][R16.64+-0x400] ;  /* 0xfffc000810057981 */ /* 0x001ea2000c1e9900 */
        /* <DEDUP_REMOVED lines=11> */
[----:B------:R-:W-:Y:S01]  /*1620*/  MOV R2, 0x1650 ;  /* 0x0000165000027802 */ /* 0x000fe20000000f00 */
[----:B------:R-:W-:-:S07]  /*1630*/  IMAD.MOV.U32 R18, RZ, RZ, R12 ;  /* 0x000000ffff127224 */ /* 0x000fce00078e000c */
[----:B------:R-:W-:Y:S05]  /*1640*/  CALL.REL.NOINC `($__internal_0_$__cuda_sm3x_div_rn_noftz_f32_slowpath) ;  /* 0x0000000000fc7944 */ /* 0x000fea0003c00000 */
.L_x_62:
[----:B------:R-:W-:Y:S05]  /*1650*/  BSYNC.RECONVERGENT B0 ;  /* 0x0000000000007941 */ /* 0x000fea0003800200 */
.L_x_61:
[----:B------:R-:W-:-:S07]  /*1660*/  FADD.SAT R13, RZ, R0 ;  /* 0x00000000ff0d7221 */ /* 0x000fce0000002000 */
.L_x_60:
[----:B------:R1:W-:Y:S01]  /*1670*/  STG.E desc[UR8][R14.64+-0x400], RZ ;  /* 0xfffc00ff0e007986 */ /* 0x0003e2000c101908 */
[----:B------:R-:W-:Y:S01]  /*1680*/  FSETP.GEU.AND P0, PT, R12, 9.9999999747524270788e-07, PT ;  /* 0x358637bd0c00780b */ /* 0x000fe20003f0e000 */
[----:B0-----:R-:W-:Y:S02]  /*1690*/  IMAD.MOV.U32 R5, RZ, RZ, RZ ;  /* 0x000000ffff057224 */ /* 0x001fe400078e00ff */
[----:B------:R1:W-:Y:S04]  /*16a0*/  STG.E desc[UR8][R6.64+-0x400], R11 ;  /* 0xfffc000b06007986 */ /* 0x0003e8000c101908 */
[----:B------:R1:W-:Y:S06]  /*16b0*/  STG.E desc[UR8][R8.64+-0x400], R13 ;  /* 0xfffc000d08007986 */ /* 0x0003ec000c101908 */
[----:B------:R-:W-:Y:S05]  /*16c0*/  @!P0 BRA `(.L_x_63) ;  /* 0x0000000000448947 */ /* 0x000fea0003800000 */
[----:B------:R-:W1:Y:S01]  /*16d0*/  LDG.E.CONSTANT R5, desc[UR8][R16.64] ;  /* 0x0000000810057981 */ /* 0x000e62000c1e9900 */
[----:B------:R-:W0:Y:S01]  /*16e0*/  MUFU.RCP R19, R12 ;  /* 0x0000000c00137308 */ /* 0x000e220000001000 */
[----:B------:R-:W-:Y:S01]  /*16f0*/  BSSY.RECONVERGENT B0, `(.L_x_64) ;  /* 0x000000d000007945 */ /* 0x000fe20003800200 */
[----:B0-----:R-:W-:-:S04]  /*1700*/  FFMA R0, -R12, R19, 1 ;  /* 0x3f8000000c007423 */ /* 0x001fc80000000113 */
[----:B------:R-:W-:Y:S01]  /*1710*/  FFMA R0, R19, R0, R19 ;  /* 0x0000000013007223 */ /* 0x000fe20000000013 */
[----:B-1----:R-:W-:-:S04]  /*1720*/  FADD R13, -R10, R5 ;  /* 0x000000050a0d7221 */ /* 0x002fc80000000100 */
        /* <DEDUP_REMOVED lines=9> */
.L_x_65:
[----:B------:R-:W-:Y:S05]  /*17c0*/  BSYNC.RECONVERGENT B0 ;  /* 0x0000000000007941 */ /* 0x000fea0003800200 */
.L_x_64:
[----:B------:R-:W-:-:S07]  /*17d0*/  FADD.SAT R5, RZ, R0 ;  /* 0x00000000ff057221 */ /* 0x000fce0000002000 */
.L_x_63:
[----:B------:R0:W-:Y:S01]  /*17e0*/  STG.E desc[UR8][R14.64], RZ ;  /* 0x000000ff0e007986 */ /* 0x0001e2000c101908 */
[----:B------:R-:W-:Y:S01]  /*17f0*/  FSETP.GEU.AND P0, PT, R12, 9.9999999747524270788e-07, PT ;  /* 0x358637bd0c00780b */ /* 0x000fe20003f0e000 */
[----:B-1----:R-:W-:Y:S02]  /*1800*/  IMAD.MOV.U32 R13, RZ, RZ, RZ ;  /* 0x000000ffff0d7224 */ /* 0x002fe400078e00ff */
        /* <DEDUP_REMOVED lines=18> */
.L_x_68:
[----:B------:R-:W-:Y:S05]  /*1930*/  BSYNC.RECONVERGENT B0 ;  /* 0x0000000000007941 */ /* 0x000fea0003800200 */
.L_x_67:
[----:B------:R-:W-:-:S07]  /*1940*/  FADD.SAT R13, RZ, R0 ;  /* 0x00000000ff0d7221 */ /* 0x000fce0000002000 */
.L_x_66:
[----:B------:R0:W-:Y:S01]  /*1950*/  STG.E desc[UR8][R14.64+0x400], RZ ;  /* 0x000400ff0e007986 */ /* 0x0001e2000c101908 */
[----:B------:R-:W-:Y:S01]  /*1960*/  VIADD R3, R3, 0x400 ;  /* 0x0000040003037836 */ /* 0x000fe20000000000 */
[----:B------:R-:W-:Y:S02]  /*1970*/  IADD3 R16, P1, PT, R16, 0x1000, RZ ;  /* 0x0000100010107810 */ /* 0x000fe40007f3e0ff */
[----:B------:R1:W-:Y:S01]  /*1980*/  STG.E desc[UR8][R6.64+0x400], R11 ;  /* 0x0004000b06007986 */ /* 0x0003e2000c101908 */
[----:B------:R-:W-:Y:S02]  /*1990*/  IADD3 R2, P3, PT, R6, 0x1000, RZ ;  /* 0x0000100006027810 */ /* 0x000fe40007f7e0ff */
[----:B------:R-:W-:Y:S01]  /*19a0*/  ISETP.GE.AND P0, PT, R3, UR4, PT ;  /* 0x0000000403007c0c */ /* 0x000fe2000bf06270 */
[----:B------:R1:W-:Y:S01]  /*19b0*/  STG.E desc[UR8][R8.64+0x400], R13 ;  /* 0x0004000d08007986 */ /* 0x0003e2000c101908 */
[----:B------:R-:W-:Y:S01]  /*19c0*/  IADD3 R0, P4, PT, R8, 0x1000, RZ ;  /* 0x0000100008007810 */ /* 0x000fe20007f9e0ff */
[----:B------:R-:W-:Y:S01]  /*19d0*/  IMAD.X R17, RZ, RZ, R17, P1 ;  /* 0x000000ffff117224 */ /* 0x000fe200008e0611 */
[----:B0-----:R-:W-:Y:S01]  /*19e0*/  IADD3 R14, P2, PT, R14, 0x1000, RZ ;  /* 0x000010000e0e7810 */ /* 0x001fe20007f5e0ff */
[----:B------:R-:W-:-:S02]  /*19f0*/  IMAD.X R21, RZ, RZ, R7, P3 ;  /* 0x000000ffff157224 */ /* 0x000fc400018e0607 */
[----:B------:R-:W-:Y:S02]  /*1a00*/  IMAD.X R19, RZ, RZ, R9, P4 ;  /* 0x000000ffff137224 */ /* 0x000fe400020e0609 */
[----:B------:R-:W-:-:S04]  /*1a10*/  IMAD.X R15, RZ, RZ, R15, P2 ;  /* 0x000000ffff0f7224 */ /* 0x000fc800010e060f */
[----:B-1----:R-:W-:Y:S05]  /*1a20*/  @!P0 BRA `(.L_x_69) ;  /* 0xfffffff800548947 */ /* 0x002fea000383ffff */
[----:B------:R-:W-:Y:S05]  /*1a30*/  EXIT ;  /* 0x000000000000794d */ /* 0x000fea0003800000 */
        .weak           $__internal_0_$__cuda_sm3x_div_rn_noftz_f32_slowpath
        .type           $__internal_0_$__cuda_sm3x_div_rn_noftz_f32_slowpath,@function
        .size           $__internal_0_$__cuda_sm3x_div_rn_noftz_f32_slowpath,(.L_x_82 - $__internal_0_$__cuda_sm3x_div_rn_noftz_f32_slowpath)
$__internal_0_$__cuda_sm3x_div_rn_noftz_f32_slowpath:
[----:B------:R-:W-:Y:S01]  /*1a40*/  SHF.R.U32.HI R4, RZ, 0x17, R18 ;  /* 0x00000017ff047819 */ /* 0x000fe20000011612 */
[----:B------:R-:W-:Y:S01]  /*1a50*/  BSSY.RECONVERGENT B2, `(.L_x_70) ;  /* 0x0000063000027945 */ /* 0x000fe20003800200 */
[----:B------:R-:W-:Y:S01]  /*1a60*/  SHF.R.U32.HI R19, RZ, 0x17, R0 ;  /* 0x00000017ff137819 */ /* 0x000fe20000011600 */
[----:B------:R-:W-:Y:S01]  /*1a70*/  IMAD.MOV.U32 R22, RZ, RZ, R18 ;  /* 0x000000ffff167224 */ /* 0x000fe200078e0012 */
[----:B------:R-:W-:Y:S02]  /*1a80*/  LOP3.LUT R4, R4, 0xff, RZ, 0xc0, !PT ;  /* 0x000000ff04047812 */ /* 0x000fe400078ec0ff */
[----:B------:R-:W-:-:S03]  /*1a90*/  LOP3.LUT R19, R19, 0xff, RZ, 0xc0, !PT ;  /* 0x000000ff13137812 */ /* 0x000fc600078ec0ff */
[----:B------:R-:W-:Y:S02]  /*1aa0*/  VIADD R20, R4, 0xffffffff ;  /* 0xffffffff04147836 */ /* 0x000fe40000000000 */
[----:B------:R-:W-:-:S03]  /*1ab0*/  VIADD R21, R19, 0xffffffff ;  /* 0xffffffff13157836 */ /* 0x000fc60000000000 */
[----:B------:R-:W-:-:S04]  /*1ac0*/  ISETP.GT.U32.AND P0, PT, R20, 0xfd, PT ;  /* 0x000000fd1400780c */ /* 0x000fc80003f04070 */
[----:B------:R-:W-:-:S13]  /*1ad0*/  ISETP.GT.U32.OR P0, PT, R21, 0xfd, P0 ;  /* 0x000000fd1500780c */ /* 0x000fda0000704470 */
[----:B------:R-:W-:Y:S01]  /*1ae0*/  @!P0 IMAD.MOV.U32 R5, RZ, RZ, RZ ;  /* 0x000000ffff058224 */ /* 0x000fe200078e00ff */
[----:B------:R-:W-:Y:S06]  /*1af0*/  @!P0 BRA `(.L_x_71) ;  /* 0x00000000005c8947 */ /* 0x000fec0003800000 */
[----:B------:R-:W-:Y:S02]  /*1b00*/  FSETP.GTU.FTZ.AND P0, PT, |R0|, +INF , PT ;  /* 0x7f8000000000780b */ /* 0x000fe40003f1c200 */
[----:B------:R-:W-:-:S04]  /*1b10*/  FSETP.GTU.FTZ.AND P1, PT, |R18|, +INF , PT ;  /* 0x7f8000001200780b */ /* 0x000fc80003f3c200 */
[----:B------:R-:W-:-:S13]  /*1b20*/  PLOP3.LUT P0, PT, P0, P1, PT, 0xf8, 0x8f ;  /* 0x00000000008f781c */ /* 0x000fda0000703f70 */
[----:B------:R-:W-:Y:S05]  /*1b30*/  @P0 BRA `(.L_x_72) ;  /* 0x00000004004c0947 */ /* 0x000fea0003800000 */
[----:B------:R-:W-:-:S13]  /*1b40*/  LOP3.LUT P0, RZ, R22, 0x7fffffff, R0, 0xc8, !PT ;  /* 0x7fffffff16ff7812 */ /* 0x000fda000780c800 */
[----:B------:R-:W-:Y:S05]  /*1b50*/  @!P0 BRA `(.L_x_73) ;  /* 0x00000004003c8947 */ /* 0x000fea0003800000 */
[----:B------:R-:W-:Y:S02]  /*1b60*/  FSETP.NEU.FTZ.AND P1, PT, |R0|, +INF , PT ;  /* 0x7f8000000000780b */ /* 0x000fe40003f3d200 */
[----:B------:R-:W-:Y:S02]  /*1b70*/  FSETP.NEU.FTZ.AND P2, PT, |R18|, +INF , PT ;  /* 0x7f8000001200780b */ /* 0x000fe40003f5d200 */
[----:B------:R-:W-:-:S11]  /*1b80*/  FSETP.NEU.FTZ.AND P0, PT, |R0|, +INF , PT ;  /* 0x7f8000000000780b */ /* 0x000fd60003f1d200 */
[----:B------:R-:W-:Y:S05]  /*1b90*/  @!P2 BRA !P1, `(.L_x_73) ;  /* 0x00000004002ca947 */ /* 0x000fea0004800000 */
[----:B------:R-:W-:-:S04]  /*1ba0*/  LOP3.LUT P1, RZ, R0, 0x7fffffff, RZ, 0xc0, !PT ;  /* 0x7fffffff00ff7812 */ /* 0x000fc8000782c0ff */
[----:B------:R-:W-:-:S13]  /*1bb0*/  PLOP3.LUT P1, PT, P2, P1, PT, 0x2f, 0xf2 ;  /* 0x0000000000f2781c */ /* 0x000fda0001722577 */
[----:B------:R-:W-:Y:S05]  /*1bc0*/  @P1 BRA `(.L_x_74) ;  /* 0x0000000400181947 */ /* 0x000fea0003800000 */
[----:B------:R-:W-:-:S04]  /*1bd0*/  LOP3.LUT P1, RZ, R22, 0x7fffffff, RZ, 0xc0, !PT ;  /* 0x7fffffff16ff7812 */ /* 0x000fc8000782c0ff */
[----:B------:R-:W-:-:S13]  /*1be0*/  PLOP3.LUT P0, PT, P0, P1, PT, 0x2f, 0xf2 ;  /* 0x0000000000f2781c */ /* 0x000fda0000702577 */
[----:B------:R-:W-:Y:S05]  /*1bf0*/  @P0 BRA `(.L_x_75) ;  /* 0x0000000400000947 */ /* 0x000fea0003800000 */
[----:B------:R-:W-:Y:S02]  /*1c00*/  ISETP.GE.AND P0, PT, R21, RZ, PT ;  /* 0x000000ff1500720c */ /* 0x000fe40003f06270 */
[----:B------:R-:W-:-:S11]  /*1c10*/  ISETP.GE.AND P1, PT, R20, RZ, PT ;  /* 0x000000ff1400720c */ /* 0x000fd60003f26270 */
[----:B------:R-:W-:Y:S02]  /*1c20*/  @P0 IMAD.MOV.U32 R5, RZ, RZ, RZ ;  /* 0x000000ffff050224 */ /* 0x000fe400078e00ff */
[----:B------:R-:W-:Y:S01]  /*1c30*/  @!P0 FFMA R0, R0, 1.84467440737095516160e+19, RZ ;  /* 0x5f80000000008823 */ /* 0x000fe200000000ff */
[----:B------:R-:W-:Y:S02]  /*1c40*/  @!P0 IMAD.MOV.U32 R5, RZ, RZ, -0x40 ;  /* 0xffffffc0ff058424 */ /* 0x000fe400078e00ff */
[----:B------:R-:W-:Y:S02]  /*1c50*/  @!P1 FFMA R22, R18, 1.84467440737095516160e+19, RZ ;  /* 0x5f80000012169823 */ /* 0x000fe400000000ff */
[----:B------:R-:W-:-:S07]  /*1c60*/  @!P1 VIADD R5, R5, 0x40 ;  /* 0x0000004005059836 */ /* 0x000fce0000000000 */
.L_x_71:
[----:B------:R-:W-:Y:S01]  /*1c70*/  LEA R21, R4, 0xc0800000, 0x17 ;  /* 0xc080000004157811 */ /* 0x000fe200078eb8ff */
[----:B------:R-:W-:Y:S01]  /*1c80*/  VIADD R19, R19, 0xffffff81 ;  /* 0xffffff8113137836 */ /* 0x000fe20000000000 */
[----:B------:R-:W-:Y:S03]  /*1c90*/  BSSY.RECONVERGENT B3, `(.L_x_76) ;  /* 0x0000035000037945 */ /* 0x000fe60003800200 */
[----:B------:R-:W-:Y:S02]  /*1ca0*/  IMAD.IADD R24, R22, 0x1, -R21 ;  /* 0x0000000116187824 */ /* 0x000fe400078e0a15 */
[----:B------:R-:W-:Y:S02]  /*1cb0*/  IMAD R0, R19, -0x800000, R0 ;  /* 0xff80000013007824 */ /* 0x000fe400078e0200 */
[----:B------:R-:W0:Y:S01]  /*1cc0*/  MUFU.RCP R20, R24 ;  /* 0x0000001800147308 */ /* 0x000e220000001000 */
[----:B------:R-:W-:-:S04]  /*1cd0*/  FADD.FTZ R21, -R24, -RZ ;  /* 0x800000ff18157221 */ /* 0x000fc80000010100 */
[----:B0-----:R-:W-:-:S04]  /*1ce0*/  FFMA R23, R20, R21, 1 ;  /* 0x3f80000014177423 */ /* 0x001fc80000000015 */
[----:B------:R-:W-:-:S04]  /*1cf0*/  FFMA R23, R20, R23, R20 ;  /* 0x0000001714177223 */ /* 0x000fc80000000014 */
[----:B------:R-:W-:-:S04]  /*1d00*/  FFMA R20, R0, R23, RZ ;  /* 0x0000001700147223 */ /* 0x000fc800000000ff */
[----:B------:R-:W-:-:S04]  /*1d10*/  FFMA R22, R21, R20, R0 ;  /* 0x0000001415167223 */ /* 0x000fc80000000000 */
[----:B------:R-:W-:Y:S01]  /*1d20*/  FFMA R22, R23, R22, R20 ;  /* 0x0000001617167223 */ /* 0x000fe20000000014 */
[----:B------:R-:W-:-:S03]  /*1d30*/  IADD3 R20, PT, PT, R19, 0x7f, -R4 ;  /* 0x0000007f13147810 */ /* 0x000fc60007ffe804 */
[----:B------:R-:W-:Y:S02]  /*1d40*/  FFMA R21, R21, R22, R0 ;  /* 0x0000001615157223 */ /* 0x000fe40000000000 */
[----:B------:R-:W-:Y:S02]  /*1d50*/  IMAD.IADD R5, R20, 0x1, R5 ;  /* 0x0000000114057824 */ /* 0x000fe400078e0205 */
[----:B------:R-:W-:-:S05]  /*1d60*/  FFMA R0, R23, R21, R22 ;  /* 0x0000001517007223 */ /* 0x000fca0000000016 */
[----:B------:R-:W-:-:S04]  /*1d70*/  SHF.R.U32.HI R4, RZ, 0x17, R0 ;  /* 0x00000017ff047819 */ /* 0x000fc80000011600 */
[----:B------:R-:W-:-:S05]  /*1d80*/  LOP3.LUT R4, R4, 0xff, RZ, 0xc0, !PT ;  /* 0x000000ff04047812 */ /* 0x000fca00078ec0ff */
[----:B------:R-:W-:-:S04]  /*1d90*/  IMAD.IADD R4, R4, 0x1, R5 ;  /* 0x0000000104047824 */ /* 0x000fc800078e0205 */
[----:B------:R-:W-:-:S05]  /*1da0*/  VIADD R19, R4, 0xffffffff ;  /* 0xffffffff04137836 */ /* 0x000fca0000000000 */
[----:B------:R-:W-:-:S13]  /*1db0*/  ISETP.GE.U32.AND P0, PT, R19, 0xfe, PT ;  /* 0x000000fe1300780c */ /* 0x000fda0003f06070 */
[----:B------:R-:W-:Y:S05]  /*1dc0*/  @!P0 BRA `(.L_x_77) ;  /* 0x0000000000808947 */ /* 0x000fea0003800000 */
[----:B------:R-:W-:-:S13]  /*1dd0*/  ISETP.GT.AND P0, PT, R4, 0xfe, PT ;  /* 0x000000fe0400780c */ /* 0x000fda0003f04270 */
[----:B------:R-:W-:Y:S05]  /*1de0*/  @P0 BRA `(.L_x_78) ;  /* 0x00000000006c0947 */ /* 0x000fea0003800000 */
[----:B------:R-:W-:-:S13]  /*1df0*/  ISETP.GE.AND P0, PT, R4, 0x1, PT ;  /* 0x000000010400780c */ /* 0x000fda0003f06270 */
[----:B------:R-:W-:Y:S05]  /*1e00*/  @P0 BRA `(.L_x_79) ;  /* 0x0000000000740947 */ /* 0x000fea0003800000 */
[----:B------:R-:W-:Y:S02]  /*1e10*/  ISETP.GE.AND P0, PT, R4, -0x18, PT ;  /* 0xffffffe80400780c */ /* 0x000fe40003f06270 */
[----:B------:R-:W-:-:S11]  /*1e20*/  LOP3.LUT R0, R0, 0x80000000, RZ, 0xc0, !PT ;  /* 0x8000000000007812 */ /* 0x000fd600078ec0ff */
[----:B------:R-:W-:Y:S05]  /*1e30*/  @!P0 BRA `(.L_x_79) ;  /* 0x0000000000688947 */ /* 0x000fea0003800000 */
[CCC-:B------:R-:W-:Y:S01]  /*1e40*/  FFMA.RZ R5, R23.reuse, R21.reuse, R22.reuse ;  /* 0x0000001517057223 */ /* 0x1c0fe2000000c016 */
[C---:B------:R-:W-:Y:S02]  /*1e50*/  VIADD R20, R4.reuse, 0x20 ;  /* 0x0000002004147836 */ /* 0x040fe40000000000 */
[CCC-:B------:R-:W-:Y:S01]  /*1e60*/  FFMA.RP R19, R23.reuse, R21.reuse, R22.reuse ;  /* 0x0000001517137223 */ /* 0x1c0fe20000008016 */
[C---:B------:R-:W-:Y:S01]  /*1e70*/  ISETP.NE.AND P2, PT, R4.reuse, RZ, PT ;  /* 0x000000ff0400720c */ /* 0x040fe20003f45270 */
[----:B------:R-:W-:Y:S01]  /*1e80*/  FFMA.RM R22, R23, R21, R22 ;  /* 0x0000001517167223 */ /* 0x000fe20000004016 */
[----:B------:R-:W-:Y:S02]  /*1e90*/  LOP3.LUT R5, R5, 0x7fffff, RZ, 0xc0, !PT ;  /* 0x007fffff05057812 */ /* 0x000fe400078ec0ff */
[----:B------:R-:W-:Y:S01]  /*1ea0*/  ISETP.NE.AND P1, PT, R4, RZ, PT ;  /* 0x000000ff0400720c */ /* 0x000fe20003f25270 */
[----:B------:R-:W-:Y:S01]  /*1eb0*/  IMAD.MOV R4, RZ, RZ, -R4 ;  /* 0x000000ffff047224 */ /* 0x000fe200078e0a04 */
[----:B------:R-:W-:-:S02]  /*1ec0*/  LOP3.LUT R5, R5, 0x800000, RZ, 0xfc, !PT ;  /* 0x0080000005057812 */ /* 0x000fc400078efcff */
[----:B------:R-:W-:Y:S02]  /*1ed0*/  FSETP.NEU.FTZ.AND P0, PT, R19, R22, PT ;  /* 0x000000161300720b */ /* 0x000fe40003f1d000 */
[----:B------:R-:W-:Y:S02]  /*1ee0*/  SHF.L.U32 R20, R5, R20, RZ ;  /* 0x0000001405147219 */ /* 0x000fe400000006ff */
[----:B------:R-:W-:Y:S02]  /*1ef0*/  SEL R4, R4, RZ, P2 ;  /* 0x000000ff04047207 */ /* 0x000fe40001000000 */
[----:B------:R-:W-:Y:S02]  /*1f00*/  ISETP.NE.AND P1, PT, R20, RZ, P1 ;  /* 0x000000ff1400720c */ /* 0x000fe40000f25270 */
[----:B------:R-:W-:Y:S02]  /*1f10*/  SHF.R.U32.HI R19, RZ, R4, R5 ;  /* 0x00000004ff137219 */ /* 0x000fe40000011605 */
[----:B------:R-:W-:-:S02]  /*1f20*/  PLOP3.LUT P0, PT, P0, P1, PT, 0xf8, 0x8f ;  /* 0x00000000008f781c */ /* 0x000fc40000703f70 */
[----:B------:R-:W-:Y:S02]  /*1f30*/  SHF.R.U32.HI R5, RZ, 0x1, R19 ;  /* 0x00000001ff057819 */ /* 0x000fe40000011613 */
[----:B------:R-:W-:-:S04]  /*1f40*/  SEL R4, RZ, 0x1, !P0 ;  /* 0x00000001ff047807 */ /* 0x000fc80004000000 */
[----:B------:R-:W-:-:S04]  /*1f50*/  LOP3.LUT R4, R4, 0x1, R5, 0xf8, !PT ;  /* 0x0000000104047812 */ /* 0x000fc800078ef805 */
[----:B------:R-:W-:-:S05]  /*1f60*/  LOP3.LUT R4, R4, R19, RZ, 0xc0, !PT ;  /* 0x0000001304047212 */ /* 0x000fca00078ec0ff */
[----:B------:R-:W-:-:S05]  /*1f70*/  IMAD.IADD R5, R5, 0x1, R4 ;  /* 0x0000000105057824 */ /* 0x000fca00078e0204 */
[----:B------:R-:W-:Y:S01]  /*1f80*/  LOP3.LUT R0, R5, R0, RZ, 0xfc, !PT ;  /* 0x0000000005007212 */ /* 0x000fe200078efcff */
[----:B------:R-:W-:Y:S06]  /*1f90*/  BRA `(.L_x_79) ;  /* 0x0000000000107947 */ /* 0x000fec0003800000 */
.L_x_78:
[----:B------:R-:W-:-:S04]  /*1fa0*/  LOP3.LUT R0, R0, 0x80000000, RZ, 0xc0, !PT ;  /* 0x8000000000007812 */ /* 0x000fc800078ec0ff */
[----:B------:R-:W-:Y:S01]  /*1fb0*/  LOP3.LUT R0, R0, 0x7f800000, RZ, 0xfc, !PT ;  /* 0x7f80000000007812 */ /* 0x000fe200078efcff */
[----:B------:R-:W-:Y:S06]  /*1fc0*/  BRA `(.L_x_79) ;  /* 0x0000000000047947 */ /* 0x000fec0003800000 */
.L_x_77:
[----:B------:R-:W-:-:S07]  /*1fd0*/  IMAD R0, R5, 0x800000, R0 ;  /* 0x0080000005007824 */ /* 0x000fce00078e0200 */
.L_x_79:
[----:B------:R-:W-:Y:S05]  /*1fe0*/  BSYNC.RECONVERGENT B3 ;  /* 0x0000000000037941 */ /* 0x000fea0003800200 */
.L_x_76:
[----:B------:R-:W-:Y:S05]  /*1ff0*/  BRA `(.L_x_80) ;  /* 0x0000000000207947 */ /* 0x000fea0003800000 */
.L_x_75:
[----:B------:R-:W-:-:S04]  /*2000*/  LOP3.LUT R0, R22, 0x80000000, R0, 0x48, !PT ;  /* 0x8000000016007812 */ /* 0x000fc800078e4800 */
[----:B------:R-:W-:Y:S01]  /*2010*/  LOP3.LUT R0, R0, 0x7f800000, RZ, 0xfc, !PT ;  /* 0x7f80000000007812 */ /* 0x000fe200078efcff */
[----:B------:R-:W-:Y:S06]  /*2020*/  BRA `(.L_x_80) ;  /* 0x0000000000147947 */ /* 0x000fec0003800000 */
.L_x_74:
[----:B------:R-:W-:Y:S01]  /*2030*/  LOP3.LUT R0, R22, 0x80000000, R0, 0x48, !PT ;  /* 0x8000000016007812 */ /* 0x000fe200078e4800 */
[----:B------:R-:W-:Y:S06]  /*2040*/  BRA `(.L_x_80) ;  /* 0x00000000000c7947 */ /* 0x000fec0003800000 */
.L_x_73:
[----:B------:R-:W0:Y:S01]  /*2050*/  MUFU.RSQ R0, -QNAN ;  /* 0xffc0000000007908 */ /* 0x000e220000001400 */
[----:B------:R-:W-:Y:S05]  /*2060*/  BRA `(.L_x_80) ;  /* 0x0000000000047947 */ /* 0x000fea0003800000 */
.L_x_72:
[----:B------:R-:W-:-:S07]  /*2070*/  FADD.FTZ R0, R0, R18 ;  /* 0x0000001200007221 */ /* 0x000fce0000010000 */
.L_x_80:
[----:B------:R-:W-:Y:S05]  /*2080*/  BSYNC.RECONVERGENT B2 ;  /* 0x0000000000027941 */ /* 0x000fea0003800200 */
.L_x_70:
[----:B------:R-:W-:Y:S02]  /*2090*/  IMAD.MOV.U32 R4, RZ, RZ, R2 ;  /* 0x000000ffff047224 */ /* 0x000fe400078e0002 */
[----:B------:R-:W-:-:S04]  /*20a0*/  IMAD.MOV.U32 R5, RZ, RZ, 0x0 ;  /* 0x00000000ff057424 */ /* 0x000fc800078e00ff */
[----:B0-----:R-:W-:Y:S05]  /*20b0*/  RET.REL.NODEC R4 `(_ZN9robocache7kernels4bulk19compute_all_indicesEPKfS3_PiS4_Pfiii) ;  /* 0xffffffdc04d07950 */ /* 0x001fea0003c3ffff */
.L_x_81:
        /* <DEDUP_REMOVED lines=12> */
.L_x_82:


//--------------------- .nv.shared.reserved.0     --------------------------
	.section	.nv.shared.reserved.0,"aw",@nobits
	.weak		__nv_reservedSMEM_offset_0_alias
	.size		__nv_reservedSMEM_offset_0_alias, 0, 64
	.other		__nv_reservedSMEM_offset_0_alias,@"STO_CUDA_RESERVED_SHARED STV_DEFAULT"
__nv_reservedSMEM_offset_0_alias:
	.zero		0
	.zero		64


//--------------------- .nv.shared._ZN9robocache7kernels4bulk19compute_all_indicesEPKfS3_PiS4_Pfiii --------------------------
	.section	.nv.shared._ZN9robocache7kernels4bulk19compute_all_indicesEPKfS3_PiS4_Pfiii,"aw",@nobits
	.sectionflags	@""
	.align	4
.nv.shared._ZN9robocache7kernels4bulk19compute_all_indicesEPKfS3_PiS4_Pfiii:
	.zero		3072


//--------------------- .nv.constant0._ZN9robocache7kernels4bulk16bulk_interpolateI6__halfEEvPKT_PKiS8_PKfPS4_iiii --------------------------
	.section	.nv.constant0._ZN9robocache7kernels4bulk16bulk_interpolateI6__halfEEvPKT_PKiS8_PKfPS4_iiii,"a",@progbits
	.sectionflags	@""
	.align	4
.nv.constant0._ZN9robocache7kernels4bulk16bulk_interpolateI6__halfEEvPKT_PKiS8_PKfPS4_iiii:
	.zero		952


//--------------------- .nv.constant0._ZN9robocache7kernels4bulk16bulk_interpolateI13__nv_bfloat16EEvPKT_PKiS8_PKfPS4_iiii --------------------------
	.section	.nv.constant0._ZN9robocache7kernels4bulk16bulk_interpolateI13__nv_bfloat16EEvPKT_PKiS8_PKfPS4_iiii,"a",@progbits
	.sectionflags	@""
	.align	4
.nv.constant0._ZN9robocache7kernels4bulk16bulk_interpolateI13__nv_bfloat16EEvPKT_PKiS8_PKfPS4_iiii:
	.zero		952


//--------------------- .nv.constant0._ZN9robocache7kernels4bulk16bulk_interpolateIfEEvPKT_PKiS7_PKfPS3_iiii --------------------------
	.section	.nv.constant0._ZN9robocache7kernels4bulk16bulk_interpolateIfEEvPKT_PKiS7_PKfPS3_iiii,"a",@progbits
	.sectionflags	@""
	.align	4
.nv.constant0._ZN9robocache7kernels4bulk16bulk_interpolateIfEEvPKT_PKiS7_PKfPS3_iiii:
	.zero		952


//--------------------- .nv.constant0._ZN9robocache7kernels4bulk19compute_all_indicesEPKfS3_PiS4_Pfiii --------------------------
	.section	.nv.constant0._ZN9robocache7kernels4bulk19compute_all_indicesEPKfS3_PiS4_Pfiii,"a",@progbits
	.sectionflags	@""
	.align	4
.nv.constant0._ZN9robocache7kernels4bulk19compute_all_indicesEPKfS3_PiS4_Pfiii:
	.zero		948


//--------------------- SYMBOLS --------------------------

	.type		.nv.reservedSmem.offset0,@object
	.size		.nv.reservedSmem.offset0,0x4
	.type		.nv.reservedSmem.cap,@object
	.size		.nv.reservedSmem.cap,0x4
